	.target	sm_100a

	.elftype	@"ET_EXEC"


//--------------------- .note.nv.tkinfo           --------------------------
	.section	.note.nv.tkinfo,"",@"SHT_NOTE"
	.sectionflags	@"SHF_NOTE_NV_TKINFO"
	.tkinfo
        /*0018*/ 	.word	0x00000002
        /*0030*/ 	.string	""
        /*0030*/ 	.string	"ptxas"
        /*0030*/ 	.string	"Cuda compilation tools, release 13.0, V13.0.88"
        /*0030*/ 	.string	"Build cuda_13.0.r13.0/compiler.36424714_0"
        /*0030*/ 	.string	"-arch sm_100a -m 64 "



//--------------------- .note.nv.cuinfo           --------------------------
	.section	.note.nv.cuinfo,"",@"SHT_NOTE"
	.sectionflags	@"SHF_NOTE_NV_CUINFO"
        /*0018*/ 	.short	0x0002
        /*001a*/ 	.short	0x0064
        /*001c*/ 	.short	0x0082
	.zero		2


//--------------------- .nv.info                  --------------------------
	.section	.nv.info,"",@"SHT_CUDA_INFO"
	.align	4


	//----- nvinfo : EIATTR_REGCOUNT
	.align		4
        /*0000*/ 	.byte	0x04, 0x2f
        /*0002*/ 	.short	(.L_19 - .L_18)
	.align		4
.L_18:
        /*0004*/ 	.word	index@(_ZN7cutlass13device_kernelINS_4gemm6kernel13GemmUniversalIN4cute5tupleIJiiiiEEENS1_10collective13CollectiveMmaINS1_35MainloopSm100TmaUmmaWarpSpecializedILi17ELi2ELi4ENS5_IJNS4_1CILi2EEENSA_ILi1EEESC_EEEEENS5_IJNSA_ILi128EEENSA_ILi64EEESG_EEENS_6half_tENS5_IJlSC_lEEESI_SJ_NS4_8TiledMMAINS4_8MMA_AtomIJNS4_26SM100_MMA_F16BF16_2x1SM_SSISI_SI_fLi128ELi64ELNS4_4UMMA5MajorE0ELSO_0ELNSN_7ScaleInE0ELSP_0EEEEEENS4_6LayoutINS5_IJSC_SC_SC_EEENS5_IJNSA_ILi0EEESU_SU_EEEEENS5_IJNS4_10UnderscoreESX_SX_EEEEENS4_18SM100_TMA_2SM_LOADENS4_14ComposedLayoutINS4_7SwizzleILi3ELi4ELi3EEENS4_18smem_ptr_flag_bitsILi16EEENSS_INS5_IJNSA_ILi8EEESG_EEENS5_IJSG_SC_EEEEEEEvNS4_8identityES10_S1A_vS1B_EENS_8epilogue10collective18CollectiveEpilogueINS1D_23Sm100TmaWarpSpecializedILi3ELi2ELi16ELb1ELb0EEEJNS5_IJSG_SG_SG_EEENS5_IJNSS_ISG_SC_EENSS_INS5_IJNSA_ILi16EEESB_EEENS5_IJSC_NSA_ILi32EEEEEEEEEEESI_SJ_SI_SJ_NS1D_6fusion15FusionCallbacksIS1H_NS1Q_17LinCombPerRowBiasISI_fSI_SI_fLi8ELNS_15FloatRoundStyleE2EEES1I_S1P_JEEENS4_5SM1004TMEM4LOAD26SM100_TMEM_LOAD_32dp32b16xENS4_13SM90_TMA_LOADENS11_INS12_ILi1ELi4ELi3EEES15_NSS_INS5_IJS16_S1K_EEENS5_IJS1K_SC_EEEEEEENS4_39AutoVectorizingCopyWithAssumedAlignmentILi128EEENS4_14SM90_TMA_STOREES25_S27_S27_EEEvvEEEEvNT_6ParamsE)
        /*0008*/ 	.word	0x0000005a


	//----- nvinfo : EIATTR_FRAME_SIZE
	.align		4
.L_19:
        /*000c*/ 	.byte	0x04, 0x11
        /*000e*/ 	.short	(.L_21 - .L_20)
	.align		4
.L_20:
        /*0010*/ 	.word	index@($__internal_2_$__cuda_sm10x_tcgen05_guardrail_trap_unallocated_columns_being_dealloced)
        /*0014*/ 	.word	0x00000000


	//----- nvinfo : EIATTR_FRAME_SIZE
	.align		4
.L_21:
        /*0018*/ 	.byte	0x04, 0x11
        /*001a*/ 	.short	(.L_23 - .L_22)
	.align		4
.L_22:
        /*001c*/ 	.word	index@($__internal_1_$__cuda_sm10x_tcgen05_guardrail_trap_phase_invalid_during_alloc)
        /*0020*/ 	.word	0x00000000


	//----- nvinfo : EIATTR_FRAME_SIZE
	.align		4
.L_23:
        /*0024*/ 	.byte	0x04, 0x11
        /*0026*/ 	.short	(.L_25 - .L_24)
	.align		4
.L_24:
        /*0028*/ 	.word	index@($__internal_0_$__cuda_sm10x_tcgen05_guardrail_trap_col_being_dealloced_not_returned_by_alloc)
        /*002c*/ 	.word	0x00000000


	//----- nvinfo : EIATTR_FRAME_SIZE
	.align		4
.L_25:
        /*0030*/ 	.byte	0x04, 0x11
        /*0032*/ 	.short	(.L_27 - .L_26)
	.align		4
.L_26:
        /*0034*/ 	.word	index@(_ZN7cutlass13device_kernelINS_4gemm6kernel13GemmUniversalIN4cute5tupleIJiiiiEEENS1_10collective13CollectiveMmaINS1_35MainloopSm100TmaUmmaWarpSpecializedILi17ELi2ELi4ENS5_IJNS4_1CILi2EEENSA_ILi1EEESC_EEEEENS5_IJNSA_ILi128EEENSA_ILi64EEESG_EEENS_6half_tENS5_IJlSC_lEEESI_SJ_NS4_8TiledMMAINS4_8MMA_AtomIJNS4_26SM100_MMA_F16BF16_2x1SM_SSISI_SI_fLi128ELi64ELNS4_4UMMA5MajorE0ELSO_0ELNSN_7ScaleInE0ELSP_0EEEEEENS4_6LayoutINS5_IJSC_SC_SC_EEENS5_IJNSA_ILi0EEESU_SU_EEEEENS5_IJNS4_10UnderscoreESX_SX_EEEEENS4_18SM100_TMA_2SM_LOADENS4_14ComposedLayoutINS4_7SwizzleILi3ELi4ELi3EEENS4_18smem_ptr_flag_bitsILi16EEENSS_INS5_IJNSA_ILi8EEESG_EEENS5_IJSG_SC_EEEEEEEvNS4_8identityES10_S1A_vS1B_EENS_8epilogue10collective18CollectiveEpilogueINS1D_23Sm100TmaWarpSpecializedILi3ELi2ELi16ELb1ELb0EEEJNS5_IJSG_SG_SG_EEENS5_IJNSS_ISG_SC_EENSS_INS5_IJNSA_ILi16EEESB_EEENS5_IJSC_NSA_ILi32EEEEEEEEEEESI_SJ_SI_SJ_NS1D_6fusion15FusionCallbacksIS1H_NS1Q_17LinCombPerRowBiasISI_fSI_SI_fLi8ELNS_15FloatRoundStyleE2EEES1I_S1P_JEEENS4_5SM1004TMEM4LOAD26SM100_TMEM_LOAD_32dp32b16xENS4_13SM90_TMA_LOADENS11_INS12_ILi1ELi4ELi3EEES15_NSS_INS5_IJS16_S1K_EEENS5_IJS1K_SC_EEEEEEENS4_39AutoVectorizingCopyWithAssumedAlignmentILi128EEENS4_14SM90_TMA_STOREES25_S27_S27_EEEvvEEEEvNT_6ParamsE)
        /*0038*/ 	.word	0x00000000


	//----- nvinfo : EIATTR_MIN_STACK_SIZE
	.align		4
.L_27:
        /*003c*/ 	.byte	0x04, 0x12
        /*003e*/ 	.short	(.L_29 - .L_28)
	.align		4
.L_28:
        /*0040*/ 	.word	index@(_ZN7cutlass13device_kernelINS_4gemm6kernel13GemmUniversalIN4cute5tupleIJiiiiEEENS1_10collective13CollectiveMmaINS1_35MainloopSm100TmaUmmaWarpSpecializedILi17ELi2ELi4ENS5_IJNS4_1CILi2EEENSA_ILi1EEESC_EEEEENS5_IJNSA_ILi128EEENSA_ILi64EEESG_EEENS_6half_tENS5_IJlSC_lEEESI_SJ_NS4_8TiledMMAINS4_8MMA_AtomIJNS4_26SM100_MMA_F16BF16_2x1SM_SSISI_SI_fLi128ELi64ELNS4_4UMMA5MajorE0ELSO_0ELNSN_7ScaleInE0ELSP_0EEEEEENS4_6LayoutINS5_IJSC_SC_SC_EEENS5_IJNSA_ILi0EEESU_SU_EEEEENS5_IJNS4_10UnderscoreESX_SX_EEEEENS4_18SM100_TMA_2SM_LOADENS4_14ComposedLayoutINS4_7SwizzleILi3ELi4ELi3EEENS4_18smem_ptr_flag_bitsILi16EEENSS_INS5_IJNSA_ILi8EEESG_EEENS5_IJSG_SC_EEEEEEEvNS4_8identityES10_S1A_vS1B_EENS_8epilogue10collective18CollectiveEpilogueINS1D_23Sm100TmaWarpSpecializedILi3ELi2ELi16ELb1ELb0EEEJNS5_IJSG_SG_SG_EEENS5_IJNSS_ISG_SC_EENSS_INS5_IJNSA_ILi16EEESB_EEENS5_IJSC_NSA_ILi32EEEEEEEEEEESI_SJ_SI_SJ_NS1D_6fusion15FusionCallbacksIS1H_NS1Q_17LinCombPerRowBiasISI_fSI_SI_fLi8ELNS_15FloatRoundStyleE2EEES1I_S1P_JEEENS4_5SM1004TMEM4LOAD26SM100_TMEM_LOAD_32dp32b16xENS4_13SM90_TMA_LOADENS11_INS12_ILi1ELi4ELi3EEES15_NSS_INS5_IJS16_S1K_EEENS5_IJS1K_SC_EEEEEEENS4_39AutoVectorizingCopyWithAssumedAlignmentILi128EEENS4_14SM90_TMA_STOREES25_S27_S27_EEEvvEEEEvNT_6ParamsE)
        /*0044*/ 	.word	0x00000000
.L_29:


//--------------------- .nv.compat                --------------------------
	.section	.nv.compat,"",@"SHT_CUDA_COMPAT_INFO"
	.align	4
        /*0000*/ 	.byte	0x02, 0x09, 0x01, 0x00, 0x02, 0x02, 0x02, 0x00, 0x02, 0x05, 0x05, 0x00, 0x03, 0x07, 0x01, 0x01
        /*0010*/ 	.byte	0x02, 0x03, 0x01, 0x00, 0x02, 0x06, 0x01, 0x00, 0x04, 0x0b, 0x08, 0x00, 0x09, 0x00, 0x00, 0x00
        /*0020*/ 	.byte	0x00, 0x00, 0x00, 0x00


//--------------------- .nv.info._ZN7cutlass13device_kernelINS_4gemm6kernel13GemmUniversalIN4cute5tupleIJiiiiEEENS1_10collective13CollectiveMmaINS1_35MainloopSm100TmaUmmaWarpSpecializedILi17ELi2ELi4ENS5_IJNS4_1CILi2EEENSA_ILi1EEESC_EEEEENS5_IJNSA_ILi128EEENSA_ILi64EEESG_EEENS_6half_tENS5_IJlSC_lEEESI_SJ_NS4_8TiledMMAINS4_8MMA_AtomIJNS4_26SM100_MMA_F16BF16_2x1SM_SSISI_SI_fLi128ELi64ELNS4_4UMMA5MajorE0ELSO_0ELNSN_7ScaleInE0ELSP_0EEEEEENS4_6LayoutINS5_IJSC_SC_SC_EEENS5_IJNSA_ILi0EEESU_SU_EEEEENS5_IJNS4_10UnderscoreESX_SX_EEEEENS4_18SM100_TMA_2SM_LOADENS4_14ComposedLayoutINS4_7SwizzleILi3ELi4ELi3EEENS4_18smem_ptr_flag_bitsILi16EEENSS_INS5_IJNSA_ILi8EEESG_EEENS5_IJSG_SC_EEEEEEEvNS4_8identityES10_S1A_vS1B_EENS_8epilogue10collective18CollectiveEpilogueINS1D_23Sm100TmaWarpSpecializedILi3ELi2ELi16ELb1ELb0EEEJNS5_IJSG_SG_SG_EEENS5_IJNSS_ISG_SC_EENSS_INS5_IJNSA_ILi16EEESB_EEENS5_IJSC_NSA_ILi32EEEEEEEEEEESI_SJ_SI_SJ_NS1D_6fusion15FusionCallbacksIS1H_NS1Q_17LinCombPerRowBiasISI_fSI_SI_fLi8ELNS_15FloatRoundStyleE2EEES1I_S1P_JEEENS4_5SM1004TMEM4LOAD26SM100_TMEM_LOAD_32dp32b16xENS4_13SM90_TMA_LOADENS11_INS12_ILi1ELi4ELi3EEES15_NSS_INS5_IJS16_S1K_EEENS5_IJS1K_SC_EEEEEEENS4_39AutoVectorizingCopyWithAssumedAlignmentILi128EEENS4_14SM90_TMA_STOREES25_S27_S27_EEEvvEEEEvNT_6ParamsE --------------------------
	.section	.nv.info._ZN7cutlass13device_kernelINS_4gemm6kernel13GemmUniversalIN4cute5tupleIJiiiiEEENS1_10collective13CollectiveMmaINS1_35MainloopSm100TmaUmmaWarpSpecializedILi17ELi2ELi4ENS5_IJNS4_1CILi2EEENSA_ILi1EEESC_EEEEENS5_IJNSA_ILi128EEENSA_ILi64EEESG_EEENS_6half_tENS5_IJlSC_lEEESI_SJ_NS4_8TiledMMAINS4_8MMA_AtomIJNS4_26SM100_MMA_F16BF16_2x1SM_SSISI_SI_fLi128ELi64ELNS4_4UMMA5MajorE0ELSO_0ELNSN_7ScaleInE0ELSP_0EEEEEENS4_6LayoutINS5_IJSC_SC_SC_EEENS5_IJNSA_ILi0EEESU_SU_EEEEENS5_IJNS4_10UnderscoreESX_SX_EEEEENS4_18SM100_TMA_2SM_LOADENS4_14ComposedLayoutINS4_7SwizzleILi3ELi4ELi3EEENS4_18smem_ptr_flag_bitsILi16EEENSS_INS5_IJNSA_ILi8EEESG_EEENS5_IJSG_SC_EEEEEEEvNS4_8identityES10_S1A_vS1B_EENS_8epilogue10collective18CollectiveEpilogueINS1D_23Sm100TmaWarpSpecializedILi3ELi2ELi16ELb1ELb0EEEJNS5_IJSG_SG_SG_EEENS5_IJNSS_ISG_SC_EENSS_INS5_IJNSA_ILi16EEESB_EEENS5_IJSC_NSA_ILi32EEEEEEEEEEESI_SJ_SI_SJ_NS1D_6fusion15FusionCallbacksIS1H_NS1Q_17LinCombPerRowBiasISI_fSI_SI_fLi8ELNS_15FloatRoundStyleE2EEES1I_S1P_JEEENS4_5SM1004TMEM4LOAD26SM100_TMEM_LOAD_32dp32b16xENS4_13SM90_TMA_LOADENS11_INS12_ILi1ELi4ELi3EEES15_NSS_INS5_IJS16_S1K_EEENS5_IJS1K_SC_EEEEEEENS4_39AutoVectorizingCopyWithAssumedAlignmentILi128EEENS4_14SM90_TMA_STOREES25_S27_S27_EEEvvEEEEvNT_6ParamsE,"",@"SHT_CUDA_INFO"
	.sectionflags	@""
	.align	4


	//----- nvinfo : EIATTR_CUDA_API_VERSION
	.align		4
        /*0000*/ 	.byte	0x04, 0x37
        /*0002*/ 	.short	(.L_31 - .L_30)
.L_30:
        /*0004*/ 	.word	0x00000082


	//----- nvinfo : EIATTR_KPARAM_INFO
	.align		4
.L_31:
        /*0008*/ 	.byte	0x04, 0x17
        /*000a*/ 	.short	(.L_33 - .L_32)
.L_32:
        /*000c*/ 	.word	0x00000000
        /*0010*/ 	.short	0x0000
        /*0012*/ 	.short	0x0000
        /*0014*/ 	.byte	0x00, 0xf0, 0x01, 0x20


	//----- nvinfo : EIATTR_AT_ENTRY_FRAGMENTS
	.align		4
.L_33:
        /*0018*/ 	.byte	0x04, 0x4f
        /*001a*/ 	.short	(.L_35 - .L_34)


	//   ....[0]....
.L_34:
        /*001c*/ 	.word	0x00000007


	//----- nvinfo : EIATTR_RESERVED_SMEM_USED
	.align		4
.L_35:
        /*0020*/ 	.byte	0x01, 0x41
	.zero		2


	//----- nvinfo : EIATTR_SPARSE_MMA_MASK
	.align		4
        /*0024*/ 	.byte	0x03, 0x50
        /*0026*/ 	.short	0x0000


	//----- nvinfo : EIATTR_TCGEN05_2CTA_USED
	.align		4
        /*0028*/ 	.byte	0x01, 0x52
	.zero		2


	//----- nvinfo : EIATTR_MAXREG_COUNT
	.align		4
        /*002c*/ 	.byte	0x03, 0x1b
        /*002e*/ 	.short	0x00ff


	//----- nvinfo : EIATTR_NUM_BARRIERS
	.align		4
        /*0030*/ 	.byte	0x02, 0x4c
        /*0032*/ 	.byte	0x07
	.zero		1


	//----- nvinfo : EIATTR_EXTERNS
	.align		4
        /*0034*/ 	.byte	0x04, 0x0f
        /*0036*/ 	.short	(.L_37 - .L_36)


	//   ....[0]....
	.align		4
.L_36:
        /*0038*/ 	.word	index@(__assertfail)


	//----- nvinfo : EIATTR_MERCURY_ISA_VERSION
	.align		4
.L_37:
        /*003c*/ 	.byte	0x03, 0x5f
        /*003e*/ 	.short	0x0101


	//----- nvinfo : EIATTR_INT_WARP_WIDE_INSTR_OFFSETS
	.align		4
        /*0040*/ 	.byte	0x04, 0x31
        /*0042*/ 	.short	(.L_39 - .L_38)


	//   ....[0]....
.L_38:
        /*0044*/ 	.word	0x00000eb0


	//   ....[1]....
        /*0048*/ 	.word	0x00000f50


	//   ....[2]....
        /*004c*/ 	.word	0x000022b0


	//   ....[3]....
        /*0050*/ 	.word	0x000048c0


	//   ....[4]....
        /*0054*/ 	.word	0x000048f0


	//   ....[5]....
        /*0058*/ 	.word	0x00004940


	//   ....[6]....
        /*005c*/ 	.word	0x00005230


	//   ....[7]....
        /*0060*/ 	.word	0x000052a0


	//   ....[8]....
        /*0064*/ 	.word	0x000053a0


	//   ....[9]....
        /*0068*/ 	.word	0x00005580


	//   ....[10]....
        /*006c*/ 	.word	0x00005630


	//   ....[11]....
        /*0070*/ 	.word	0x00005750


	//----- nvinfo : EIATTR_COOP_GROUP_MASK_REGIDS
	.align		4
.L_39:
        /*0074*/ 	.byte	0x04, 0x29
        /*0076*/ 	.short	(.L_41 - .L_40)


	//   ....[0]....
.L_40:
        /*0078*/ 	.word	0xffffffff


	//   ....[1]....
        /*007c*/ 	.word	0xffffffff


	//   ....[2]....
        /*0080*/ 	.word	0xffffffff


	//   ....[3]....
        /*0084*/ 	.word	0xffffffff


	//   ....[4]....
        /*0088*/ 	.word	0xffffffff


	//   ....[5]....
        /*008c*/ 	.word	0xffffffff


	//   ....[6]....
        /*0090*/ 	.word	0xffffffff


	//   ....[7]....
        /*0094*/ 	.word	0xffffffff


	//   ....[8]....
        /*0098*/ 	.word	0xffffffff


	//   ....[9]....
        /*009c*/ 	.word	0xffffffff


	//   ....[10]....
        /*00a0*/ 	.word	0xffffffff


	//   ....[11]....
        /*00a4*/ 	.word	0xffffffff


	//   ....[12]....
        /*00a8*/ 	.word	0xffffffff


	//   ....[13]....
        /*00ac*/ 	.word	0xffffffff


	//----- nvinfo : EIATTR_COOP_GROUP_INSTR_OFFSETS
	.align		4
.L_41:
        /*00b0*/ 	.byte	0x04, 0x28
        /*00b2*/ 	.short	(.L_43 - .L_42)


	//   ....[0]....
.L_42:
        /*00b4*/ 	.word	0x000000c0


	//   ....[1]....
        /*00b8*/ 	.word	0x000004f0


	//   ....[2]....
        /*00bc*/ 	.word	0x00000840


	//   ....[3]....
        /*00c0*/ 	.word	0x000009b0


	//   ....[4]....
        /*00c4*/ 	.word	0x00000aa0


	//   ....[5]....
        /*00c8*/ 	.word	0x00000c00


	//   ....[6]....
        /*00cc*/ 	.word	0x00000d90


	//   ....[7]....
        /*00d0*/ 	.word	0x00000fd0


	//   ....[8]....
        /*00d4*/ 	.word	0x00002190


	//   ....[9]....
        /*00d8*/ 	.word	0x000036b0


	//   ....[10]....
        /*00dc*/ 	.word	0x00003b80


	//   ....[11]....
        /*00e0*/ 	.word	0x00003bb0


	//   ....[12]....
        /*00e4*/ 	.word	0x000047d0


	//   ....[13]....
        /*00e8*/ 	.word	0x000049e0


	//----- nvinfo : EIATTR_VRC_CTA_INIT_COUNT
	.align		4
.L_43:
        /*00ec*/ 	.byte	0x02, 0x4a
        /*00ee*/ 	.byte	0x80
	.zero		1


	//----- nvinfo : EIATTR_SYSCALL_OFFSETS
	.align		4
        /*00f0*/ 	.byte	0x04, 0x46
        /*00f2*/ 	.short	(.L_45 - .L_44)


	//   ....[0]....
.L_44:
        /*00f4*/ 	.word	0x00006360


	//   ....[1]....
        /*00f8*/ 	.word	0x00006450


	//   ....[2]....
        /*00fc*/ 	.word	0x00006d40


	//   ....[3]....
        /*0100*/ 	.word	0x000076c0


	//----- nvinfo : EIATTR_MBARRIER_INSTR_OFFSETS
	.align		4
.L_45:
        /*0104*/ 	.byte	0x04, 0x39
        /*0106*/ 	.short	(.L_47 - .L_46)


	//   ....[0]....
.L_46:
        /*0108*/ 	.word	0x00000600
        /*010c*/ 	.word	0x000000ff
        /*0110*/ 	.word	0x00000000
        /*0114*/ 	.short	0x0100
        /*0116*/ 	.byte	0x08
	.zero		1


	//   ....[1]....
        /*0118*/ 	.word	0x00000610
        /*011c*/ 	.word	0x000000ff
        /*0120*/ 	.word	0x00000088
        /*0124*/ 	.short	0x0100
        /*0126*/ 	.byte	0x08
	.zero		1


	//   ....[2]....
        /*0128*/ 	.word	0x00000620
        /*012c*/ 	.word	0x000000ff
        /*0130*/ 	.word	0x00000008
        /*0134*/ 	.short	0x0100
        /*0136*/ 	.byte	0x08
	.zero		1


	//   ....[3]....
        /*0138*/ 	.word	0x00000630
        /*013c*/ 	.word	0x000000ff
        /*0140*/ 	.word	0x00000090
        /*0144*/ 	.short	0x0100
        /*0146*/ 	.byte	0x08
	.zero		1


	//   ....[4]....
        /*0148*/ 	.word	0x00000640
        /*014c*/ 	.word	0x000000ff
        /*0150*/ 	.word	0x00000010
        /*0154*/ 	.short	0x0100
        /*0156*/ 	.byte	0x08
	.zero		1


	//   ....[5]....
        /*0158*/ 	.word	0x00000650
        /*015c*/ 	.word	0x000000ff
        /*0160*/ 	.word	0x00000098
        /*0164*/ 	.short	0x0100
        /*0166*/ 	.byte	0x08
	.zero		1


	//   ....[6]....
        /*0168*/ 	.word	0x00000660
        /*016c*/ 	.word	0x000000ff
        /*0170*/ 	.word	0x00000018
        /*0174*/ 	.short	0x0100
        /*0176*/ 	.byte	0x08
	.zero		1


	//   ....[7]....
        /*0178*/ 	.word	0x00000670
        /*017c*/ 	.word	0x000000ff
        /*0180*/ 	.word	0x000000a0
        /*0184*/ 	.short	0x0100
        /*0186*/ 	.byte	0x08
	.zero		1


	//   ....[8]....
        /*0188*/ 	.word	0x00000680
        /*018c*/ 	.word	0x000000ff
        /*0190*/ 	.word	0x00000020
        /*0194*/ 	.short	0x0100
        /*0196*/ 	.byte	0x08
	.zero		1


	//   ....[9]....
        /*0198*/ 	.word	0x00000690
        /*019c*/ 	.word	0x000000ff
        /*01a0*/ 	.word	0x000000a8
        /*01a4*/ 	.short	0x0100
        /*01a6*/ 	.byte	0x08
	.zero		1


	//   ....[10]....
        /*01a8*/ 	.word	0x000006a0
        /*01ac*/ 	.word	0x000000ff
        /*01b0*/ 	.word	0x00000028
        /*01b4*/ 	.short	0x0100
        /*01b6*/ 	.byte	0x08
	.zero		1


	//   ....[11]....
        /*01b8*/ 	.word	0x000006b0
        /*01bc*/ 	.word	0x000000ff
        /*01c0*/ 	.word	0x000000b0
        /*01c4*/ 	.short	0x0100
        /*01c6*/ 	.byte	0x08
	.zero		1


	//   ....[12]....
        /*01c8*/ 	.word	0x000006c0
        /*01cc*/ 	.word	0x000000ff
        /*01d0*/ 	.word	0x00000030
        /*01d4*/ 	.short	0x0100
        /*01d6*/ 	.byte	0x08
	.zero		1


	//   ....[13]....
        /*01d8*/ 	.word	0x000006d0
        /*01dc*/ 	.word	0x000000ff
        /*01e0*/ 	.word	0x000000b8
        /*01e4*/ 	.short	0x0100
        /*01e6*/ 	.byte	0x08
	.zero		1


	//   ....[14]....
        /*01e8*/ 	.word	0x000006e0
        /*01ec*/ 	.word	0x000000ff
        /*01f0*/ 	.word	0x00000038
        /*01f4*/ 	.short	0x0100
        /*01f6*/ 	.byte	0x08
	.zero		1


	//   ....[15]....
        /*01f8*/ 	.word	0x000006f0
        /*01fc*/ 	.word	0x000000ff
        /*0200*/ 	.word	0x000000c0
        /*0204*/ 	.short	0x0100
        /*0206*/ 	.byte	0x08
	.zero		1


	//   ....[16]....
        /*0208*/ 	.word	0x00000700
        /*020c*/ 	.word	0x000000ff
        /*0210*/ 	.word	0x00000040
        /*0214*/ 	.short	0x0100
        /*0216*/ 	.byte	0x08
	.zero		1


	//   ....[17]....
        /*0218*/ 	.word	0x00000710
        /*021c*/ 	.word	0x000000ff
        /*0220*/ 	.word	0x000000c8
        /*0224*/ 	.short	0x0100
        /*0226*/ 	.byte	0x08
	.zero		1


	//   ....[18]....
        /*0228*/ 	.word	0x00000720
        /*022c*/ 	.word	0x000000ff
        /*0230*/ 	.word	0x00000048
        /*0234*/ 	.short	0x0100
        /*0236*/ 	.byte	0x08
	.zero		1


	//   ....[19]....
        /*0238*/ 	.word	0x00000730
        /*023c*/ 	.word	0x000000ff
        /*0240*/ 	.word	0x000000d0
        /*0244*/ 	.short	0x0100
        /*0246*/ 	.byte	0x08
	.zero		1


	//   ....[20]....
        /*0248*/ 	.word	0x00000740
        /*024c*/ 	.word	0x000000ff
        /*0250*/ 	.word	0x00000050
        /*0254*/ 	.short	0x0100
        /*0256*/ 	.byte	0x08
	.zero		1


	//   ....[21]....
        /*0258*/ 	.word	0x00000750
        /*025c*/ 	.word	0x000000ff
        /*0260*/ 	.word	0x000000d8
        /*0264*/ 	.short	0x0100
        /*0266*/ 	.byte	0x08
	.zero		1


	//   ....[22]....
        /*0268*/ 	.word	0x00000760
        /*026c*/ 	.word	0x000000ff
        /*0270*/ 	.word	0x00000058
        /*0274*/ 	.short	0x0100
        /*0276*/ 	.byte	0x08
	.zero		1


	//   ....[23]....
        /*0278*/ 	.word	0x00000770
        /*027c*/ 	.word	0x000000ff
        /*0280*/ 	.word	0x000000e0
        /*0284*/ 	.short	0x0100
        /*0286*/ 	.byte	0x08
	.zero		1


	//   ....[24]....
        /*0288*/ 	.word	0x00000780
        /*028c*/ 	.word	0x000000ff
        /*0290*/ 	.word	0x00000060
        /*0294*/ 	.short	0x0100
        /*0296*/ 	.byte	0x08
	.zero		1


	//   ....[25]....
        /*0298*/ 	.word	0x00000790
        /*029c*/ 	.word	0x000000ff
        /*02a0*/ 	.word	0x000000e8
        /*02a4*/ 	.short	0x0100
        /*02a6*/ 	.byte	0x08
	.zero		1


	//   ....[26]....
        /*02a8*/ 	.word	0x000007a0
        /*02ac*/ 	.word	0x000000ff
        /*02b0*/ 	.word	0x00000068
        /*02b4*/ 	.short	0x0100
        /*02b6*/ 	.byte	0x08
	.zero		1


	//   ....[27]....
        /*02b8*/ 	.word	0x000007b0
        /*02bc*/ 	.word	0x000000ff
        /*02c0*/ 	.word	0x000000f0
        /*02c4*/ 	.short	0x0100
        /*02c6*/ 	.byte	0x08
	.zero		1


	//   ....[28]....
        /*02c8*/ 	.word	0x000007c0
        /*02cc*/ 	.word	0x000000ff
        /*02d0*/ 	.word	0x00000070
        /*02d4*/ 	.short	0x0100
        /*02d6*/ 	.byte	0x08
	.zero		1


	//   ....[29]....
        /*02d8*/ 	.word	0x000007d0
        /*02dc*/ 	.word	0x000000ff
        /*02e0*/ 	.word	0x000000f8
        /*02e4*/ 	.short	0x0100
        /*02e6*/ 	.byte	0x08
	.zero		1


	//   ....[30]....
        /*02e8*/ 	.word	0x000007e0
        /*02ec*/ 	.word	0x000000ff
        /*02f0*/ 	.word	0x00000078
        /*02f4*/ 	.short	0x0100
        /*02f6*/ 	.byte	0x08
	.zero		1


	//   ....[31]....
        /*02f8*/ 	.word	0x000007f0
        /*02fc*/ 	.word	0x000000ff
        /*0300*/ 	.word	0x00000100
        /*0304*/ 	.short	0x0100
        /*0306*/ 	.byte	0x08
	.zero		1


	//   ....[32]....
        /*0308*/ 	.word	0x00000800
        /*030c*/ 	.word	0x000000ff
        /*0310*/ 	.word	0x00000080
        /*0314*/ 	.short	0x0100
        /*0316*/ 	.byte	0x08
	.zero		1


	//   ....[33]....
        /*0318*/ 	.word	0x00000810
        /*031c*/ 	.word	0x000000ff
        /*0320*/ 	.word	0x00000108
        /*0324*/ 	.short	0x0100
        /*0326*/ 	.byte	0x08
	.zero		1


	//   ....[34]....
        /*0328*/ 	.word	0x00000940
        /*032c*/ 	.word	0x000000ff
        /*0330*/ 	.word	0x00000110
        /*0334*/ 	.short	0x0100
        /*0336*/ 	.byte	0x09
	.zero		1


	//   ....[35]....
        /*0338*/ 	.word	0x00000950
        /*033c*/ 	.word	0x000000ff
        /*0340*/ 	.word	0x00000128
        /*0344*/ 	.short	0x0100
        /*0346*/ 	.byte	0x09
	.zero		1


	//   ....[36]....
        /*0348*/ 	.word	0x00000960
        /*034c*/ 	.word	0x000000ff
        /*0350*/ 	.word	0x00000118
        /*0354*/ 	.short	0x0100
        /*0356*/ 	.byte	0x09
	.zero		1


	//   ....[37]....
        /*0358*/ 	.word	0x00000970
        /*035c*/ 	.word	0x000000ff
        /*0360*/ 	.word	0x00000130
        /*0364*/ 	.short	0x0100
        /*0366*/ 	.byte	0x09
	.zero		1


	//   ....[38]....
        /*0368*/ 	.word	0x00000980
        /*036c*/ 	.word	0x000000ff
        /*0370*/ 	.word	0x00000120
        /*0374*/ 	.short	0x0100
        /*0376*/ 	.byte	0x09
	.zero		1


	//   ....[39]....
        /*0378*/ 	.word	0x00000990
        /*037c*/ 	.word	0x000000ff
        /*0380*/ 	.word	0x00000138
        /*0384*/ 	.short	0x0100
        /*0386*/ 	.byte	0x09
	.zero		1


	//   ....[40]....
        /*0388*/ 	.word	0x00000a70
        /*038c*/ 	.word	0x000000ff
        /*0390*/ 	.word	0x00000140
        /*0394*/ 	.short	0x0100
        /*0396*/ 	.byte	0x08
	.zero		1


	//   ....[41]....
        /*0398*/ 	.word	0x00000a80
        /*039c*/ 	.word	0x000000ff
        /*03a0*/ 	.word	0x00000148
        /*03a4*/ 	.short	0x0100
        /*03a6*/ 	.byte	0x08
	.zero		1


	//   ....[42]....
        /*03a8*/ 	.word	0x00000bb0
        /*03ac*/ 	.word	0x000000ff
        /*03b0*/ 	.word	0x00000150
        /*03b4*/ 	.short	0x0100
        /*03b6*/ 	.byte	0x08
	.zero		1


	//   ....[43]....
        /*03b8*/ 	.word	0x00000bc0
        /*03bc*/ 	.word	0x000000ff
        /*03c0*/ 	.word	0x00000160
        /*03c4*/ 	.short	0x0100
        /*03c6*/ 	.byte	0x08
	.zero		1


	//   ....[44]....
        /*03c8*/ 	.word	0x00000bd0
        /*03cc*/ 	.word	0x000000ff
        /*03d0*/ 	.word	0x00000158
        /*03d4*/ 	.short	0x0100
        /*03d6*/ 	.byte	0x08
	.zero		1


	//   ....[45]....
        /*03d8*/ 	.word	0x00000be0
        /*03dc*/ 	.word	0x000000ff
        /*03e0*/ 	.word	0x00000168
        /*03e4*/ 	.short	0x0100
        /*03e6*/ 	.byte	0x08
	.zero		1


	//   ....[46]....
        /*03e8*/ 	.word	0x00000d00
        /*03ec*/ 	.word	0x000000ff
        /*03f0*/ 	.word	0x00000170
        /*03f4*/ 	.short	0x0100
        /*03f6*/ 	.byte	0x09
	.zero		1


	//   ....[47]....
        /*03f8*/ 	.word	0x00000d10
        /*03fc*/ 	.word	0x000000ff
        /*0400*/ 	.word	0x00000190
        /*0404*/ 	.short	0x0100
        /*0406*/ 	.byte	0x09
	.zero		1


	//   ....[48]....
        /*0408*/ 	.word	0x00000d20
        /*040c*/ 	.word	0x000000ff
        /*0410*/ 	.word	0x00000178
        /*0414*/ 	.short	0x0100
        /*0416*/ 	.byte	0x09
	.zero		1


	//   ....[49]....
        /*0418*/ 	.word	0x00000d30
        /*041c*/ 	.word	0x000000ff
        /*0420*/ 	.word	0x00000198
        /*0424*/ 	.short	0x0100
        /*0426*/ 	.byte	0x09
	.zero		1


	//   ....[50]....
        /*0428*/ 	.word	0x00000d40
        /*042c*/ 	.word	0x000000ff
        /*0430*/ 	.word	0x00000180
        /*0434*/ 	.short	0x0100
        /*0436*/ 	.byte	0x09
	.zero		1


	//   ....[51]....
        /*0438*/ 	.word	0x00000d50
        /*043c*/ 	.word	0x000000ff
        /*0440*/ 	.word	0x000001a0
        /*0444*/ 	.short	0x0100
        /*0446*/ 	.byte	0x09
	.zero		1


	//   ....[52]....
        /*0448*/ 	.word	0x00000d60
        /*044c*/ 	.word	0x000000ff
        /*0450*/ 	.word	0x00000188
        /*0454*/ 	.short	0x0100
        /*0456*/ 	.byte	0x09
	.zero		1


	//   ....[53]....
        /*0458*/ 	.word	0x00000d70
        /*045c*/ 	.word	0x000000ff
        /*0460*/ 	.word	0x000001a8
        /*0464*/ 	.short	0x0100
        /*0466*/ 	.byte	0x09
	.zero		1


	//   ....[54]....
        /*0468*/ 	.word	0x00000e60
        /*046c*/ 	.word	0x000000ff
        /*0470*/ 	.word	0x000001b0
        /*0474*/ 	.short	0x0100
        /*0476*/ 	.byte	0x08
	.zero		1


	//   ....[55]....
        /*0478*/ 	.word	0x00000e70
        /*047c*/ 	.word	0x000000ff
        /*0480*/ 	.word	0x000001c0
        /*0484*/ 	.short	0x0100
        /*0486*/ 	.byte	0x08
	.zero		1


	//   ....[56]....
        /*0488*/ 	.word	0x00000e80
        /*048c*/ 	.word	0x000000ff
        /*0490*/ 	.word	0x000001b8
        /*0494*/ 	.short	0x0100
        /*0496*/ 	.byte	0x08
	.zero		1


	//   ....[57]....
        /*0498*/ 	.word	0x00000e90
        /*049c*/ 	.word	0x000000ff
        /*04a0*/ 	.word	0x000001c8
        /*04a4*/ 	.short	0x0100
        /*04a6*/ 	.byte	0x08
	.zero		1


	//   ....[58]....
        /*04a8*/ 	.word	0x00000f80
        /*04ac*/ 	.word	0x000000ff
        /*04b0*/ 	.word	0x000001d0
        /*04b4*/ 	.short	0x0100
        /*04b6*/ 	.byte	0x06
	.zero		1


	//   ....[59]....
        /*04b8*/ 	.word	0x00001990
        /*04bc*/ 	.word	0x00000002
        /*04c0*/ 	.word	0x000001c0
        /*04c4*/ 	.short	0x010a
        /*04c6*/ 	.byte	0xff
	.zero		1


	//   ....[60]....
        /*04c8*/ 	.word	0x000019c0
        /*04cc*/ 	.word	0x00000002
        /*04d0*/ 	.word	0x000001b0
        /*04d4*/ 	.short	0x0101
        /*04d6*/ 	.byte	0xff
	.zero		1


	//   ....[61]....
        /*04d8*/ 	.word	0x00001a90
        /*04dc*/ 	.word	0x000000ff
        /*04e0*/ 	.word	0x00000088
        /*04e4*/ 	.short	0x010a
        /*04e6*/ 	.byte	0x08
	.zero		1


	//   ....[62]....
        /*04e8*/ 	.word	0x00001b90
        /*04ec*/ 	.word	0x000000ff
        /*04f0*/ 	.word	0x00000088
        /*04f4*/ 	.short	0x010a
        /*04f6*/ 	.byte	0x21
	.zero		1


	//   ....[63]....
        /*04f8*/ 	.word	0x00001d40
        /*04fc*/ 	.word	0x000000ff
        /*0500*/ 	.word	0x00000088
        /*0504*/ 	.short	0x010a
        /*0506*/ 	.byte	0x08
	.zero		1


	//   ....[64]....
        /*0508*/ 	.word	0x00001e40
        /*050c*/ 	.word	0x000000ff
        /*0510*/ 	.word	0x00000148
        /*0514*/ 	.short	0x0101
        /*0516*/ 	.byte	0x04
	.zero		1


	//   ....[65]....
        /*0518*/ 	.word	0x00001e60
        /*051c*/ 	.word	0x000000ff
        /*0520*/ 	.word	0x00000088
        /*0524*/ 	.short	0x010a
        /*0526*/ 	.byte	0x08
	.zero		1


	//   ....[66]....
        /*0528*/ 	.word	0x00001ee0
        /*052c*/ 	.word	0x000000ff
        /*0530*/ 	.word	0x00000088
        /*0534*/ 	.short	0x010a
        /*0536*/ 	.byte	0x11
	.zero		1


	//   ....[67]....
        /*0538*/ 	.word	0x00002070
        /*053c*/ 	.word	0x000000ff
        /*0540*/ 	.word	0x00000088
        /*0544*/ 	.short	0x010a
        /*0546*/ 	.byte	0x08
	.zero		1


	//   ....[68]....
        /*0548*/ 	.word	0x000021c0
        /*054c*/ 	.word	0x00000002
        /*0550*/ 	.word	0x00000150
        /*0554*/ 	.short	0x010a
        /*0556*/ 	.byte	0xff
	.zero		1


	//   ....[69]....
        /*0558*/ 	.word	0x00002280
        /*055c*/ 	.word	0x00000002
        /*0560*/ 	.word	0x00000000
        /*0564*/ 	.short	0x0101
        /*0566*/ 	.byte	0xff
	.zero		1


	//   ....[70]....
        /*0568*/ 	.word	0x000027e0
        /*056c*/ 	.word	0x000000ff
        /*0570*/ 	.word	0x00000000
        /*0574*/ 	.short	0x010a
        /*0576*/ 	.byte	0x05
	.zero		1


	//   ....[71]....
        /*0578*/ 	.word	0x00002870
        /*057c*/ 	.word	0x000000ff
        /*0580*/ 	.word	0x00000000
        /*0584*/ 	.short	0x010a
        /*0586*/ 	.byte	0x05
	.zero		1


	//   ....[72]....
        /*0588*/ 	.word	0x00002900
        /*058c*/ 	.word	0x000000ff
        /*0590*/ 	.word	0x00000000
        /*0594*/ 	.short	0x010a
        /*0596*/ 	.byte	0x05
	.zero		1


	//   ....[73]....
        /*0598*/ 	.word	0x00002990
        /*059c*/ 	.word	0x000000ff
        /*05a0*/ 	.word	0x00000000
        /*05a4*/ 	.short	0x010a
        /*05a6*/ 	.byte	0x05
	.zero		1


	//   ....[74]....
        /*05a8*/ 	.word	0x00002a20
        /*05ac*/ 	.word	0x000000ff
        /*05b0*/ 	.word	0x00000000
        /*05b4*/ 	.short	0x010a
        /*05b6*/ 	.byte	0x05
	.zero		1


	//   ....[75]....
        /*05b8*/ 	.word	0x00002ab0
        /*05bc*/ 	.word	0x000000ff
        /*05c0*/ 	.word	0x00000000
        /*05c4*/ 	.short	0x010a
        /*05c6*/ 	.byte	0x05
	.zero		1


	//   ....[76]....
        /*05c8*/ 	.word	0x00002b40
        /*05cc*/ 	.word	0x000000ff
        /*05d0*/ 	.word	0x00000000
        /*05d4*/ 	.short	0x010a
        /*05d6*/ 	.byte	0x05
	.zero		1


	//   ....[77]....
        /*05d8*/ 	.word	0x00002bd0
        /*05dc*/ 	.word	0x000000ff
        /*05e0*/ 	.word	0x00000000
        /*05e4*/ 	.short	0x010a
        /*05e6*/ 	.byte	0x05
	.zero		1


	//   ....[78]....
        /*05e8*/ 	.word	0x00002c60
        /*05ec*/ 	.word	0x000000ff
        /*05f0*/ 	.word	0x00000000
        /*05f4*/ 	.short	0x010a
        /*05f6*/ 	.byte	0x05
	.zero		1


	//   ....[79]....
        /*05f8*/ 	.word	0x00002cf0
        /*05fc*/ 	.word	0x000000ff
        /*0600*/ 	.word	0x00000000
        /*0604*/ 	.short	0x010a
        /*0606*/ 	.byte	0x05
	.zero		1


	//   ....[80]....
        /*0608*/ 	.word	0x00002d80
        /*060c*/ 	.word	0x000000ff
        /*0610*/ 	.word	0x00000000
        /*0614*/ 	.short	0x010a
        /*0616*/ 	.byte	0x05
	.zero		1


	//   ....[81]....
        /*0618*/ 	.word	0x00002e10
        /*061c*/ 	.word	0x000000ff
        /*0620*/ 	.word	0x00000000
        /*0624*/ 	.short	0x010a
        /*0626*/ 	.byte	0x05
	.zero		1


	//   ....[82]....
        /*0628*/ 	.word	0x00002ea0
        /*062c*/ 	.word	0x000000ff
        /*0630*/ 	.word	0x00000000
        /*0634*/ 	.short	0x010a
        /*0636*/ 	.byte	0x05
	.zero		1


	//   ....[83]....
        /*0638*/ 	.word	0x00002f30
        /*063c*/ 	.word	0x000000ff
        /*0640*/ 	.word	0x00000000
        /*0644*/ 	.short	0x010a
        /*0646*/ 	.byte	0x05
	.zero		1


	//   ....[84]....
        /*0648*/ 	.word	0x00002fc0
        /*064c*/ 	.word	0x000000ff
        /*0650*/ 	.word	0x00000000
        /*0654*/ 	.short	0x010a
        /*0656*/ 	.byte	0x05
	.zero		1


	//   ....[85]....
        /*0658*/ 	.word	0x00003050
        /*065c*/ 	.word	0x000000ff
        /*0660*/ 	.word	0x00000000
        /*0664*/ 	.short	0x010a
        /*0666*/ 	.byte	0x05
	.zero		1


	//   ....[86]....
        /*0668*/ 	.word	0x000030f0
        /*066c*/ 	.word	0x00000000
        /*0670*/ 	.word	0x00000000
        /*0674*/ 	.short	0x010a
        /*0676*/ 	.byte	0xff
	.zero		1


	//   ....[87]....
        /*0678*/ 	.word	0x00003210
        /*067c*/ 	.word	0x00000000
        /*0680*/ 	.word	0x000001b0
        /*0684*/ 	.short	0x010a
        /*0686*/ 	.byte	0xff
	.zero		1


	//   ....[88]....
        /*0688*/ 	.word	0x00003280
        /*068c*/ 	.word	0x00000000
        /*0690*/ 	.word	0x00000000
        /*0694*/ 	.short	0x0101
        /*0696*/ 	.byte	0xff
	.zero		1


	//   ....[89]....
        /*0698*/ 	.word	0x000032a0
        /*069c*/ 	.word	0x000000ff
        /*06a0*/ 	.word	0x00000160
        /*06a4*/ 	.short	0x010a
        /*06a6*/ 	.byte	0x05
	.zero		1


	//   ....[90]....
        /*06a8*/ 	.word	0x000033c0
        /*06ac*/ 	.word	0x00000000
        /*06b0*/ 	.word	0x00000150
        /*06b4*/ 	.short	0x010a
        /*06b6*/ 	.byte	0xff
	.zero		1


	//   ....[91]....
        /*06b8*/ 	.word	0x000034c0
        /*06bc*/ 	.word	0x00000000
        /*06c0*/ 	.word	0x00000000
        /*06c4*/ 	.short	0x0101
        /*06c6*/ 	.byte	0xff
	.zero		1


	//   ....[92]....
        /*06c8*/ 	.word	0x00003550
        /*06cc*/ 	.word	0x000000ff
        /*06d0*/ 	.word	0x00000160
        /*06d4*/ 	.short	0x0106
        /*06d6*/ 	.byte	0x05
	.zero		1


	//   ....[93]....
        /*06d8*/ 	.word	0x00003570
        /*06dc*/ 	.word	0x000000ff
        /*06e0*/ 	.word	0x00000160
        /*06e4*/ 	.short	0x010a
        /*06e6*/ 	.byte	0x05
	.zero		1


	//   ....[94]....
        /*06e8*/ 	.word	0x00003600
        /*06ec*/ 	.word	0x000000ff
        /*06f0*/ 	.word	0x00000160
        /*06f4*/ 	.short	0x0106
        /*06f6*/ 	.byte	0x04
	.zero		1


	//   ....[95]....
        /*06f8*/ 	.word	0x00003640
        /*06fc*/ 	.word	0x00000000
        /*0700*/ 	.word	0x00000160
        /*0704*/ 	.short	0x010a
        /*0706*/ 	.byte	0xff
	.zero		1


	//   ....[96]....
        /*0708*/ 	.word	0x00003880
        /*070c*/ 	.word	0x000000ff
        /*0710*/ 	.word	0x00000008
        /*0714*/ 	.short	0x010a
        /*0716*/ 	.byte	0x06
	.zero		1


	//   ....[97]....
        /*0718*/ 	.word	0x000038a0
        /*071c*/ 	.word	0x000000ff
        /*0720*/ 	.word	0x00000008
        /*0724*/ 	.short	0x010a
        /*0726*/ 	.byte	0x06
	.zero		1


	//   ....[98]....
        /*0728*/ 	.word	0x00003a30
        /*072c*/ 	.word	0x000000ff
        /*0730*/ 	.word	0x00000008
        /*0734*/ 	.short	0x010a
        /*0736*/ 	.byte	0x06
	.zero		1


	//   ....[99]....
        /*0738*/ 	.word	0x00003a50
        /*073c*/ 	.word	0x000000ff
        /*0740*/ 	.word	0x00000008
        /*0744*/ 	.short	0x010a
        /*0746*/ 	.byte	0x06
	.zero		1


	//   ....[100]....
        /*0748*/ 	.word	0x00003b10
        /*074c*/ 	.word	0x000000ff
        /*0750*/ 	.word	0x00000000
        /*0754*/ 	.short	0x0101
        /*0756*/ 	.byte	0x07
	.zero		1


	//   ....[101]....
        /*0758*/ 	.word	0x00003e50
        /*075c*/ 	.word	0x00000000
        /*0760*/ 	.word	0x00000150
        /*0764*/ 	.short	0x010a
        /*0766*/ 	.byte	0xff
	.zero		1


	//   ....[102]....
        /*0768*/ 	.word	0x00003f10
        /*076c*/ 	.word	0x00000000
        /*0770*/ 	.word	0x00000000
        /*0774*/ 	.short	0x0101
        /*0776*/ 	.byte	0xff
	.zero		1


	//   ....[103]....
        /*0778*/ 	.word	0x00003fd0
        /*077c*/ 	.word	0x000000ff
        /*0780*/ 	.word	0x00000000
        /*0784*/ 	.short	0x010a
        /*0786*/ 	.byte	0x08
	.zero		1


	//   ....[104]....
        /*0788*/ 	.word	0x00003fe0
        /*078c*/ 	.word	0x000000ff
        /*0790*/ 	.word	0x00000190
        /*0794*/ 	.short	0x010a
        /*0796*/ 	.byte	0x09
	.zero		1


	//   ....[105]....
        /*0798*/ 	.word	0x00004090
        /*079c*/ 	.word	0x000000ff
        /*07a0*/ 	.word	0x00000000
        /*07a4*/ 	.short	0x010a
        /*07a6*/ 	.byte	0x08
	.zero		1


	//   ....[106]....
        /*07a8*/ 	.word	0x000041c0
        /*07ac*/ 	.word	0x000000ff
        /*07b0*/ 	.word	0x00000000
        /*07b4*/ 	.short	0x010a
        /*07b6*/ 	.byte	0x1e
	.zero		1


	//   ....[107]....
        /*07b8*/ 	.word	0x000044c0
        /*07bc*/ 	.word	0x000000ff
        /*07c0*/ 	.word	0x00000000
        /*07c4*/ 	.short	0x010a
        /*07c6*/ 	.byte	0x08
	.zero		1


	//   ....[108]....
        /*07c8*/ 	.word	0x00004550
        /*07cc*/ 	.word	0x000000ff
        /*07d0*/ 	.word	0x00000000
        /*07d4*/ 	.short	0x010a
        /*07d6*/ 	.byte	0x08
	.zero		1


	//   ....[109]....
        /*07d8*/ 	.word	0x000045e0
        /*07dc*/ 	.word	0x000000ff
        /*07e0*/ 	.word	0x00000000
        /*07e4*/ 	.short	0x010a
        /*07e6*/ 	.byte	0x08
	.zero		1


	//   ....[110]....
        /*07e8*/ 	.word	0x00004680
        /*07ec*/ 	.word	0x00000000
        /*07f0*/ 	.word	0x00000000
        /*07f4*/ 	.short	0x010a
        /*07f6*/ 	.byte	0xff
	.zero		1


	//   ....[111]....
        /*07f8*/ 	.word	0x000046c0
        /*07fc*/ 	.word	0x00000000
        /*0800*/ 	.word	0x00000000
        /*0804*/ 	.short	0x010a
        /*0806*/ 	.byte	0xff
	.zero		1


	//   ....[112]....
        /*0808*/ 	.word	0x00004730
        /*080c*/ 	.word	0x000000ff
        /*0810*/ 	.word	0x00000000
        /*0814*/ 	.short	0x0101
        /*0816*/ 	.byte	0x05
	.zero		1


	//   ....[113]....
        /*0818*/ 	.word	0x00004770
        /*081c*/ 	.word	0x000000ff
        /*0820*/ 	.word	0x000001d0
        /*0824*/ 	.short	0x010a
        /*0826*/ 	.byte	0x07
	.zero		1


	//   ....[114]....
        /*0828*/ 	.word	0x000047c0
        /*082c*/ 	.word	0x000000ff
        /*0830*/ 	.word	0x00000000
        /*0834*/ 	.short	0x0101
        /*0836*/ 	.byte	0x05
	.zero		1


	//   ....[115]....
        /*0838*/ 	.word	0x00004bd0
        /*083c*/ 	.word	0x00000000
        /*0840*/ 	.word	0x00000150
        /*0844*/ 	.short	0x010a
        /*0846*/ 	.byte	0xff
	.zero		1


	//   ....[116]....
        /*0848*/ 	.word	0x00004c90
        /*084c*/ 	.word	0x00000000
        /*0850*/ 	.word	0x00000000
        /*0854*/ 	.short	0x0101
        /*0856*/ 	.byte	0xff
	.zero		1


	//   ....[117]....
        /*0858*/ 	.word	0x00004fb0
        /*085c*/ 	.word	0x000000ff
        /*0860*/ 	.word	0x00000148
        /*0864*/ 	.short	0x010a
        /*0866*/ 	.byte	0x06
	.zero		1


	//   ....[118]....
        /*0868*/ 	.word	0x000051d0
        /*086c*/ 	.word	0x000000ff
        /*0870*/ 	.word	0x00000128
        /*0874*/ 	.short	0x010a
        /*0876*/ 	.byte	0x0f
	.zero		1


	//   ....[119]....
        /*0878*/ 	.word	0x00005450
        /*087c*/ 	.word	0x000000ff
        /*0880*/ 	.word	0x00000110
        /*0884*/ 	.short	0x010b
        /*0886*/ 	.byte	0x0f
	.zero		1


	//   ....[120]....
        /*0888*/ 	.word	0x000054c0
        /*088c*/ 	.word	0x000000ff
        /*0890*/ 	.word	0x00000000
        /*0894*/ 	.short	0x0101
        /*0896*/ 	.byte	0x10
	.zero		1


	//   ....[121]....
        /*0898*/ 	.word	0x000054d0
        /*089c*/ 	.word	0x000000ff
        /*08a0*/ 	.word	0x00000128
        /*08a4*/ 	.short	0x010a
        /*08a6*/ 	.byte	0x0d
	.zero		1


	//   ....[122]....
        /*08a8*/ 	.word	0x00005780
        /*08ac*/ 	.word	0x000000ff
        /*08b0*/ 	.word	0x00000110
        /*08b4*/ 	.short	0x010b
        /*08b6*/ 	.byte	0x0d
	.zero		1


	//   ....[123]....
        /*08b8*/ 	.word	0x000057f0
        /*08bc*/ 	.word	0x000000ff
        /*08c0*/ 	.word	0x00000000
        /*08c4*/ 	.short	0x0101
        /*08c6*/ 	.byte	0x0f
	.zero		1


	//   ....[124]....
        /*08c8*/ 	.word	0x00005840
        /*08cc*/ 	.word	0x000000ff
        /*08d0*/ 	.word	0x00000000
        /*08d4*/ 	.short	0x010a
        /*08d6*/ 	.byte	0x04
	.zero		1


	//   ....[125]....
        /*08d8*/ 	.word	0x000058d0
        /*08dc*/ 	.word	0x000000ff
        /*08e0*/ 	.word	0x00000000
        /*08e4*/ 	.short	0x010a
        /*08e6*/ 	.byte	0x04
	.zero		1


	//   ....[126]....
        /*08e8*/ 	.word	0x00005970
        /*08ec*/ 	.word	0x00000000
        /*08f0*/ 	.word	0x00000000
        /*08f4*/ 	.short	0x010a
        /*08f6*/ 	.byte	0xff
	.zero		1


	//   ....[127]....
        /*08f8*/ 	.word	0x00005d30
        /*08fc*/ 	.word	0x00000000
        /*0900*/ 	.word	0x00000150
        /*0904*/ 	.short	0x010a
        /*0906*/ 	.byte	0xff
	.zero		1


	//   ....[128]....
        /*0908*/ 	.word	0x00005e40
        /*090c*/ 	.word	0x00000000
        /*0910*/ 	.word	0x00000000
        /*0914*/ 	.short	0x0101
        /*0916*/ 	.byte	0xff
	.zero		1


	//   ....[129]....
        /*0918*/ 	.word	0x000068b0
        /*091c*/ 	.word	0x00000000
        /*0920*/ 	.word	0x00000110
        /*0924*/ 	.short	0x010a
        /*0926*/ 	.byte	0xff
	.zero		1


	//   ....[130]....
        /*0928*/ 	.word	0x00006a00
        /*092c*/ 	.word	0x0000004f
        /*0930*/ 	.word	0x00000170
        /*0934*/ 	.short	0x010a
        /*0936*/ 	.byte	0xff
	.zero		1


	//   ....[131]....
        /*0938*/ 	.word	0x00006b10
        /*093c*/ 	.word	0x00000000
        /*0940*/ 	.word	0x00000110
        /*0944*/ 	.short	0x010a
        /*0946*/ 	.byte	0xff
	.zero		1


	//   ....[132]....
        /*0948*/ 	.word	0x00006c20
        /*094c*/ 	.word	0x0000004f
        /*0950*/ 	.word	0x00000170
        /*0954*/ 	.short	0x010a
        /*0956*/ 	.byte	0xff
	.zero		1


	//   ....[133]....
        /*0958*/ 	.word	0x00007430
        /*095c*/ 	.word	0x00000000
        /*0960*/ 	.word	0x00000000
        /*0964*/ 	.short	0x0101
        /*0966*/ 	.byte	0xff
	.zero		1


	//   ....[134]....
        /*0968*/ 	.word	0x00007440
        /*096c*/ 	.word	0x00000003
        /*0970*/ 	.word	0x00000110
        /*0974*/ 	.short	0x010a
        /*0976*/ 	.byte	0xff
	.zero		1


	//   ....[135]....
        /*0978*/ 	.word	0x00007500
        /*097c*/ 	.word	0x00000003
        /*0980*/ 	.word	0x00000110
        /*0984*/ 	.short	0x010a
        /*0986*/ 	.byte	0xff
	.zero		1


	//   ....[136]....
        /*0988*/ 	.word	0x000077b0
        /*098c*/ 	.word	0x0000004f
        /*0990*/ 	.word	0x00000000
        /*0994*/ 	.short	0x0101
        /*0996*/ 	.byte	0xff
	.zero		1


	//   ....[137]....
        /*0998*/ 	.word	0x00007e20
        /*099c*/ 	.word	0x00000000
        /*09a0*/ 	.word	0x00000000
        /*09a4*/ 	.short	0x0101
        /*09a6*/ 	.byte	0xff
	.zero		1


	//   ....[138]....
        /*09a8*/ 	.word	0x000080b0
        /*09ac*/ 	.word	0x000000ff
        /*09b0*/ 	.word	0x00000000
        /*09b4*/ 	.short	0x0101
        /*09b6*/ 	.byte	0x04
	.zero		1


	//   ....[139]....
        /*09b8*/ 	.word	0x000080d0
        /*09bc*/ 	.word	0x00000002
        /*09c0*/ 	.word	0x000001c0
        /*09c4*/ 	.short	0x010a
        /*09c6*/ 	.byte	0xff
	.zero		1


	//   ....[140]....
        /*09c8*/ 	.word	0x00008130
        /*09cc*/ 	.word	0x00000002
        /*09d0*/ 	.word	0x00000088
        /*09d4*/ 	.short	0x010a
        /*09d6*/ 	.byte	0xff
	.zero		1


	//   ....[141]....
        /*09d8*/ 	.word	0x00008190
        /*09dc*/ 	.word	0x00000002
        /*09e0*/ 	.word	0x00000088
        /*09e4*/ 	.short	0x010a
        /*09e6*/ 	.byte	0xff
	.zero		1


	//   ....[142]....
        /*09e8*/ 	.word	0x000081e0
        /*09ec*/ 	.word	0x00000002
        /*09f0*/ 	.word	0x00000150
        /*09f4*/ 	.short	0x010a
        /*09f6*/ 	.byte	0xff
	.zero		1


	//   ....[143]....
        /*09f8*/ 	.word	0x00008240
        /*09fc*/ 	.word	0x00000000
        /*0a00*/ 	.word	0x00000000
        /*0a04*/ 	.short	0x010a
        /*0a06*/ 	.byte	0xff
	.zero		1


	//   ....[144]....
        /*0a08*/ 	.word	0x000082a0
        /*0a0c*/ 	.word	0x00000000
        /*0a10*/ 	.word	0x00000000
        /*0a14*/ 	.short	0x010a
        /*0a16*/ 	.byte	0xff
	.zero		1


	//   ....[145]....
        /*0a18*/ 	.word	0x00008300
        /*0a1c*/ 	.word	0x00000000
        /*0a20*/ 	.word	0x00000000
        /*0a24*/ 	.short	0x010a
        /*0a26*/ 	.byte	0xff
	.zero		1


	//   ....[146]....
        /*0a28*/ 	.word	0x00008360
        /*0a2c*/ 	.word	0x00000000
        /*0a30*/ 	.word	0x00000000
        /*0a34*/ 	.short	0x010a
        /*0a36*/ 	.byte	0xff
	.zero		1


	//   ....[147]....
        /*0a38*/ 	.word	0x000083c0
        /*0a3c*/ 	.word	0x00000000
        /*0a40*/ 	.word	0x00000000
        /*0a44*/ 	.short	0x010a
        /*0a46*/ 	.byte	0xff
	.zero		1


	//   ....[148]....
        /*0a48*/ 	.word	0x00008420
        /*0a4c*/ 	.word	0x00000000
        /*0a50*/ 	.word	0x00000000
        /*0a54*/ 	.short	0x010a
        /*0a56*/ 	.byte	0xff
	.zero		1


	//   ....[149]....
        /*0a58*/ 	.word	0x00008480
        /*0a5c*/ 	.word	0x00000000
        /*0a60*/ 	.word	0x00000000
        /*0a64*/ 	.short	0x010a
        /*0a66*/ 	.byte	0xff
	.zero		1


	//   ....[150]....
        /*0a68*/ 	.word	0x000084e0
        /*0a6c*/ 	.word	0x00000000
        /*0a70*/ 	.word	0x00000000
        /*0a74*/ 	.short	0x010a
        /*0a76*/ 	.byte	0xff
	.zero		1


	//   ....[151]....
        /*0a78*/ 	.word	0x00008540
        /*0a7c*/ 	.word	0x00000000
        /*0a80*/ 	.word	0x00000000
        /*0a84*/ 	.short	0x010a
        /*0a86*/ 	.byte	0xff
	.zero		1


	//   ....[152]....
        /*0a88*/ 	.word	0x000085a0
        /*0a8c*/ 	.word	0x00000000
        /*0a90*/ 	.word	0x00000000
        /*0a94*/ 	.short	0x010a
        /*0a96*/ 	.byte	0xff
	.zero		1


	//   ....[153]....
        /*0a98*/ 	.word	0x00008600
        /*0a9c*/ 	.word	0x00000000
        /*0aa0*/ 	.word	0x00000000
        /*0aa4*/ 	.short	0x010a
        /*0aa6*/ 	.byte	0xff
	.zero		1


	//   ....[154]....
        /*0aa8*/ 	.word	0x00008660
        /*0aac*/ 	.word	0x00000000
        /*0ab0*/ 	.word	0x00000000
        /*0ab4*/ 	.short	0x010a
        /*0ab6*/ 	.byte	0xff
	.zero		1


	//   ....[155]....
        /*0ab8*/ 	.word	0x000086c0
        /*0abc*/ 	.word	0x00000000
        /*0ac0*/ 	.word	0x00000000
        /*0ac4*/ 	.short	0x010a
        /*0ac6*/ 	.byte	0xff
	.zero		1


	//   ....[156]....
        /*0ac8*/ 	.word	0x00008720
        /*0acc*/ 	.word	0x00000000
        /*0ad0*/ 	.word	0x00000000
        /*0ad4*/ 	.short	0x010a
        /*0ad6*/ 	.byte	0xff
	.zero		1


	//   ....[157]....
        /*0ad8*/ 	.word	0x00008780
        /*0adc*/ 	.word	0x00000000
        /*0ae0*/ 	.word	0x00000000
        /*0ae4*/ 	.short	0x010a
        /*0ae6*/ 	.byte	0xff
	.zero		1


	//   ....[158]....
        /*0ae8*/ 	.word	0x000087e0
        /*0aec*/ 	.word	0x00000000
        /*0af0*/ 	.word	0x00000000
        /*0af4*/ 	.short	0x010a
        /*0af6*/ 	.byte	0xff
	.zero		1


	//   ....[159]....
        /*0af8*/ 	.word	0x00008830
        /*0afc*/ 	.word	0x00000000
        /*0b00*/ 	.word	0x000001b0
        /*0b04*/ 	.short	0x010a
        /*0b06*/ 	.byte	0xff
	.zero		1


	//   ....[160]....
        /*0b08*/ 	.word	0x00008890
        /*0b0c*/ 	.word	0x00000000
        /*0b10*/ 	.word	0x00000160
        /*0b14*/ 	.short	0x010a
        /*0b16*/ 	.byte	0xff
	.zero		1


	//   ....[161]....
        /*0b18*/ 	.word	0x000088e0
        /*0b1c*/ 	.word	0x00000000
        /*0b20*/ 	.word	0x00000150
        /*0b24*/ 	.short	0x010a
        /*0b26*/ 	.byte	0xff
	.zero		1


	//   ....[162]....
        /*0b28*/ 	.word	0x00008940
        /*0b2c*/ 	.word	0x00000000
        /*0b30*/ 	.word	0x00000160
        /*0b34*/ 	.short	0x010a
        /*0b36*/ 	.byte	0xff
	.zero		1


	//   ....[163]....
        /*0b38*/ 	.word	0x000089a0
        /*0b3c*/ 	.word	0x00000004
        /*0b40*/ 	.word	0x00000008
        /*0b44*/ 	.short	0x010a
        /*0b46*/ 	.byte	0xff
	.zero		1


	//   ....[164]....
        /*0b48*/ 	.word	0x00008a80
        /*0b4c*/ 	.word	0x00000002
        /*0b50*/ 	.word	0x00000008
        /*0b54*/ 	.short	0x010a
        /*0b56*/ 	.byte	0xff
	.zero		1


	//   ....[165]....
        /*0b58*/ 	.word	0x00008ad0
        /*0b5c*/ 	.word	0x00000000
        /*0b60*/ 	.word	0x00000150
        /*0b64*/ 	.short	0x010a
        /*0b66*/ 	.byte	0xff
	.zero		1


	//   ....[166]....
        /*0b68*/ 	.word	0x00008b30
        /*0b6c*/ 	.word	0x00000000
        /*0b70*/ 	.word	0x00000190
        /*0b74*/ 	.short	0x010a
        /*0b76*/ 	.byte	0xff
	.zero		1


	//   ....[167]....
        /*0b78*/ 	.word	0x00008b90
        /*0b7c*/ 	.word	0x00000000
        /*0b80*/ 	.word	0x00000000
        /*0b84*/ 	.short	0x010a
        /*0b86*/ 	.byte	0xff
	.zero		1


	//   ....[168]....
        /*0b88*/ 	.word	0x00008bf0
        /*0b8c*/ 	.word	0x00000000
        /*0b90*/ 	.word	0x00000000
        /*0b94*/ 	.short	0x010a
        /*0b96*/ 	.byte	0xff
	.zero		1


	//   ....[169]....
        /*0b98*/ 	.word	0x00008c50
        /*0b9c*/ 	.word	0x00000000
        /*0ba0*/ 	.word	0x00000000
        /*0ba4*/ 	.short	0x010a
        /*0ba6*/ 	.byte	0xff
	.zero		1


	//   ....[170]....
        /*0ba8*/ 	.word	0x00008cb0
        /*0bac*/ 	.word	0x00000000
        /*0bb0*/ 	.word	0x00000000
        /*0bb4*/ 	.short	0x010a
        /*0bb6*/ 	.byte	0xff
	.zero		1


	//   ....[171]....
        /*0bb8*/ 	.word	0x00008d10
        /*0bbc*/ 	.word	0x00000000
        /*0bc0*/ 	.word	0x000001d0
        /*0bc4*/ 	.short	0x010a
        /*0bc6*/ 	.byte	0xff
	.zero		1


	//   ....[172]....
        /*0bc8*/ 	.word	0x00008d60
        /*0bcc*/ 	.word	0x00000000
        /*0bd0*/ 	.word	0x00000150
        /*0bd4*/ 	.short	0x010a
        /*0bd6*/ 	.byte	0xff
	.zero		1


	//   ....[173]....
        /*0bd8*/ 	.word	0x00008dc0
        /*0bdc*/ 	.word	0x00000000
        /*0be0*/ 	.word	0x00000148
        /*0be4*/ 	.short	0x010a
        /*0be6*/ 	.byte	0xff
	.zero		1


	//   ....[174]....
        /*0be8*/ 	.word	0x00008e20
        /*0bec*/ 	.word	0x00000000
        /*0bf0*/ 	.word	0x00000128
        /*0bf4*/ 	.short	0x010a
        /*0bf6*/ 	.byte	0xff
	.zero		1


	//   ....[175]....
        /*0bf8*/ 	.word	0x00008e80
        /*0bfc*/ 	.word	0x00000000
        /*0c00*/ 	.word	0x00000128
        /*0c04*/ 	.short	0x010a
        /*0c06*/ 	.byte	0xff
	.zero		1


	//   ....[176]....
        /*0c08*/ 	.word	0x00008ee0
        /*0c0c*/ 	.word	0x00000000
        /*0c10*/ 	.word	0x00000000
        /*0c14*/ 	.short	0x010a
        /*0c16*/ 	.byte	0xff
	.zero		1


	//   ....[177]....
        /*0c18*/ 	.word	0x00008f40
        /*0c1c*/ 	.word	0x00000000
        /*0c20*/ 	.word	0x00000000
        /*0c24*/ 	.short	0x010a
        /*0c26*/ 	.byte	0xff
	.zero		1


	//   ....[178]....
        /*0c28*/ 	.word	0x00008f90
        /*0c2c*/ 	.word	0x00000000
        /*0c30*/ 	.word	0x00000150
        /*0c34*/ 	.short	0x010a
        /*0c36*/ 	.byte	0xff
	.zero		1


	//   ....[179]....
        /*0c38*/ 	.word	0x00008fe0
        /*0c3c*/ 	.word	0x00000000
        /*0c40*/ 	.word	0x00000110
        /*0c44*/ 	.short	0x010a
        /*0c46*/ 	.byte	0xff
	.zero		1


	//   ....[180]....
        /*0c48*/ 	.word	0x00009030
        /*0c4c*/ 	.word	0x0000004f
        /*0c50*/ 	.word	0x00000170
        /*0c54*/ 	.short	0x010a
        /*0c56*/ 	.byte	0xff
	.zero		1


	//   ....[181]....
        /*0c58*/ 	.word	0x00009080
        /*0c5c*/ 	.word	0x00000003
        /*0c60*/ 	.word	0x00000110
        /*0c64*/ 	.short	0x010a
        /*0c66*/ 	.byte	0xff
	.zero		1


	//----- nvinfo : EIATTR_NUM_MBARRIERS
	.align		4
.L_47:
        /*0c68*/ 	.byte	0x03, 0x38
        /*0c6a*/ 	.short	0x003b


	//----- nvinfo : EIATTR_EXIT_INSTR_OFFSETS
	.align		4
        /*0c6c*/ 	.byte	0x04, 0x1c
        /*0c6e*/ 	.short	(.L_49 - .L_48)


	//   ....[0]....
.L_48:
        /*0c70*/ 	.word	0x00003120


	//   ....[1]....
        /*0c74*/ 	.word	0x00003610


	//   ....[2]....
        /*0c78*/ 	.word	0x00003670


	//   ....[3]....
        /*0c7c*/ 	.word	0x000049f0


	//   ....[4]....
        /*0c80*/ 	.word	0x000059a0


	//   ....[5]....
        /*0c84*/ 	.word	0x000059e0


	//   ....[6]....
        /*0c88*/ 	.word	0x00007fb0


	//   ....[7]....
        /*0c8c*/ 	.word	0x00008020


	//   ....[8]....
        /*0c90*/ 	.word	0x00008050


	//   ....[9]....
        /*0c94*/ 	.word	0x000080c0


	//----- nvinfo : EIATTR_MAX_THREADS
	.align		4
.L_49:
        /*0c98*/ 	.byte	0x04, 0x05
        /*0c9a*/ 	.short	(.L_51 - .L_50)
.L_50:
        /*0c9c*/ 	.word	0x00000100
        /*0ca0*/ 	.word	0x00000001
        /*0ca4*/ 	.word	0x00000001


	//----- nvinfo : EIATTR_CRS_STACK_SIZE
	.align		4
.L_51:
        /*0ca8*/ 	.byte	0x04, 0x1e
        /*0caa*/ 	.short	(.L_53 - .L_52)
.L_52:
        /*0cac*/ 	.word	0x00000000


	//----- nvinfo : EIATTR_CBANK_PARAM_SIZE
	.align		4
.L_53:
        /*0cb0*/ 	.byte	0x03, 0x19
        /*0cb2*/ 	.short	0x0800


	//----- nvinfo : EIATTR_PARAM_CBANK
	.align		4
        /*0cb4*/ 	.byte	0x04, 0x0a
        /*0cb6*/ 	.short	(.L_55 - .L_54)
	.align		4
.L_54:
        /*0cb8*/ 	.word	index@(.nv.constant0._ZN7cutlass13device_kernelINS_4gemm6kernel13GemmUniversalIN4cute5tupleIJiiiiEEENS1_10collective13CollectiveMmaINS1_35MainloopSm100TmaUmmaWarpSpecializedILi17ELi2ELi4ENS5_IJNS4_1CILi2EEENSA_ILi1EEESC_EEEEENS5_IJNSA_ILi128EEENSA_ILi64EEESG_EEENS_6half_tENS5_IJlSC_lEEESI_SJ_NS4_8TiledMMAINS4_8MMA_AtomIJNS4_26SM100_MMA_F16BF16_2x1SM_SSISI_SI_fLi128ELi64ELNS4_4UMMA5MajorE0ELSO_0ELNSN_7ScaleInE0ELSP_0EEEEEENS4_6LayoutINS5_IJSC_SC_SC_EEENS5_IJNSA_ILi0EEESU_SU_EEEEENS5_IJNS4_10UnderscoreESX_SX_EEEEENS4_18SM100_TMA_2SM_LOADENS4_14ComposedLayoutINS4_7SwizzleILi3ELi4ELi3EEENS4_18smem_ptr_flag_bitsILi16EEENSS_INS5_IJNSA_ILi8EEESG_EEENS5_IJSG_SC_EEEEEEEvNS4_8identityES10_S1A_vS1B_EENS_8epilogue10collective18CollectiveEpilogueINS1D_23Sm100TmaWarpSpecializedILi3ELi2ELi16ELb1ELb0EEEJNS5_IJSG_SG_SG_EEENS5_IJNSS_ISG_SC_EENSS_INS5_IJNSA_ILi16EEESB_EEENS5_IJSC_NSA_ILi32EEEEEEEEEEESI_SJ_SI_SJ_NS1D_6fusion15FusionCallbacksIS1H_NS1Q_17LinCombPerRowBiasISI_fSI_SI_fLi8ELNS_15FloatRoundStyleE2EEES1I_S1P_JEEENS4_5SM1004TMEM4LOAD26SM100_TMEM_LOAD_32dp32b16xENS4_13SM90_TMA_LOADENS11_INS12_ILi1ELi4ELi3EEES15_NSS_INS5_IJS16_S1K_EEENS5_IJS1K_SC_EEEEEEENS4_39AutoVectorizingCopyWithAssumedAlignmentILi128EEENS4_14SM90_TMA_STOREES25_S27_S27_EEEvvEEEEvNT_6ParamsE)
        /*0cbc*/ 	.short	0x0380
        /*0cbe*/ 	.short	0x0800


	//----- nvinfo : EIATTR_SW_WAR
	.align		4
.L_55:
        /*0cc0*/ 	.byte	0x04, 0x36
        /*0cc2*/ 	.short	(.L_57 - .L_56)
.L_56:
        /*0cc4*/ 	.word	0x00000008
.L_57:


//--------------------- .nv.callgraph             --------------------------
	.section	.nv.callgraph,"",@"SHT_CUDA_CALLGRAPH"
	.align	4
	.sectionentsize	8
	.align		4
        /*0000*/ 	.word	0x00000000
	.align		4
        /*0004*/ 	.word	0xffffffff
	.align		4
        /*0008*/ 	.word	index@(_ZN7cutlass13device_kernelINS_4gemm6kernel13GemmUniversalIN4cute5tupleIJiiiiEEENS1_10collective13CollectiveMmaINS1_35MainloopSm100TmaUmmaWarpSpecializedILi17ELi2ELi4ENS5_IJNS4_1CILi2EEENSA_ILi1EEESC_EEEEENS5_IJNSA_ILi128EEENSA_ILi64EEESG_EEENS_6half_tENS5_IJlSC_lEEESI_SJ_NS4_8TiledMMAINS4_8MMA_AtomIJNS4_26SM100_MMA_F16BF16_2x1SM_SSISI_SI_fLi128ELi64ELNS4_4UMMA5MajorE0ELSO_0ELNSN_7ScaleInE0ELSP_0EEEEEENS4_6LayoutINS5_IJSC_SC_SC_EEENS5_IJNSA_ILi0EEESU_SU_EEEEENS5_IJNS4_10UnderscoreESX_SX_EEEEENS4_18SM100_TMA_2SM_LOADENS4_14ComposedLayoutINS4_7SwizzleILi3ELi4ELi3EEENS4_18smem_ptr_flag_bitsILi16EEENSS_INS5_IJNSA_ILi8EEESG_EEENS5_IJSG_SC_EEEEEEEvNS4_8identityES10_S1A_vS1B_EENS_8epilogue10collective18CollectiveEpilogueINS1D_23Sm100TmaWarpSpecializedILi3ELi2ELi16ELb1ELb0EEEJNS5_IJSG_SG_SG_EEENS5_IJNSS_ISG_SC_EENSS_INS5_IJNSA_ILi16EEESB_EEENS5_IJSC_NSA_ILi32EEEEEEEEEEESI_SJ_SI_SJ_NS1D_6fusion15FusionCallbacksIS1H_NS1Q_17LinCombPerRowBiasISI_fSI_SI_fLi8ELNS_15FloatRoundStyleE2EEES1I_S1P_JEEENS4_5SM1004TMEM4LOAD26SM100_TMEM_LOAD_32dp32b16xENS4_13SM90_TMA_LOADENS11_INS12_ILi1ELi4ELi3EEES15_NSS_INS5_IJS16_S1K_EEENS5_IJS1K_SC_EEEEEEENS4_39AutoVectorizingCopyWithAssumedAlignmentILi128EEENS4_14SM90_TMA_STOREES25_S27_S27_EEEvvEEEEvNT_6ParamsE)
	.align		4
        /*000c*/ 	.word	index@(__assertfail)
	.align		4
        /*0010*/ 	.word	0x00000000
	.align		4
        /*0014*/ 	.word	0xfffffffe
	.align		4
        /*0018*/ 	.word	0x00000000
	.align		4
        /*001c*/ 	.word	0xfffffffd
	.align		4
        /*0020*/ 	.word	0x00000000
	.align		4
        /*0024*/ 	.word	0xfffffffc


//--------------------- .nv.constant4             --------------------------
	.section	.nv.constant4,"a",@progbits
	.align	8
	.align		8
.nv.constant4:
        /*0000*/ 	.dword	__assertfail
	.align		8
        /*0008*/ 	.dword	__unnamed_1
	.align		8
        /*0010*/ 	.dword	__unnamed_2
	.align		8
        /*0018*/ 	.dword	_ZN39_INTERNAL_bbbabf9f_4_k_cu_b87d5a98_28014cuda3std3__45__cpo5beginE
	.align		8
        /*0020*/ 	.dword	_ZN39_INTERNAL_bbbabf9f_4_k_cu_b87d5a98_28014cuda3std3__45__cpo3endE
	.align		8
        /*0028*/ 	.dword	_ZN39_INTERNAL_bbbabf9f_4_k_cu_b87d5a98_28014cuda3std3__45__cpo6cbeginE
	.align		8
        /*0030*/ 	.dword	_ZN39_INTERNAL_bbbabf9f_4_k_cu_b87d5a98_28014cuda3std3__45__cpo4cendE
	.align		8
        /*0038*/ 	.dword	_ZN39_INTERNAL_bbbabf9f_4_k_cu_b87d5a98_28014cuda3std3__441_GLOBAL__N__bbbabf9f_4_k_cu_b87d5a98_28016ignoreE
	.align		8
        /*0040*/ 	.dword	_ZN39_INTERNAL_bbbabf9f_4_k_cu_b87d5a98_28014cuda3std3__419piecewise_constructE
	.align		8
        /*0048*/ 	.dword	_ZN39_INTERNAL_bbbabf9f_4_k_cu_b87d5a98_28014cuda3std3__48in_placeE
	.align		8
        /*0050*/ 	.dword	_ZN39_INTERNAL_bbbabf9f_4_k_cu_b87d5a98_28014cuda3std6ranges3__45__cpo4swapE
	.align		8
        /*0058*/ 	.dword	_ZN39_INTERNAL_bbbabf9f_4_k_cu_b87d5a98_28014cuda3std6ranges3__45__cpo9iter_moveE
	.align		8
        /*0060*/ 	.dword	_ZN39_INTERNAL_bbbabf9f_4_k_cu_b87d5a98_28014cute7productE
	.align		8
        /*0068*/ 	.dword	_ZN39_INTERNAL_bbbabf9f_4_k_cu_b87d5a98_28014cute1_E
	.align		8
        /*0070*/ 	.dword	$str$25
	.align		8
        /*0078*/ 	.dword	$str$26
	.align		8
        /*0080*/ 	.dword	$str$27
	.align		8
        /*0088*/ 	.dword	$str$28


//--------------------- .text._ZN7cutlass13device_kernelINS_4gemm6kernel13GemmUniversalIN4cute5tupleIJiiiiEEENS1_10collective13CollectiveMmaINS1_35MainloopSm100TmaUmmaWarpSpecializedILi17ELi2ELi4ENS5_IJNS4_1CILi2EEENSA_ILi1EEESC_EEEEENS5_IJNSA_ILi128EEENSA_ILi64EEESG_EEENS_6half_tENS5_IJlSC_lEEESI_SJ_NS4_8TiledMMAINS4_8MMA_AtomIJNS4_26SM100_MMA_F16BF16_2x1SM_SSISI_SI_fLi128ELi64ELNS4_4UMMA5MajorE0ELSO_0ELNSN_7ScaleInE0ELSP_0EEEEEENS4_6LayoutINS5_IJSC_SC_SC_EEENS5_IJNSA_ILi0EEESU_SU_EEEEENS5_IJNS4_10UnderscoreESX_SX_EEEEENS4_18SM100_TMA_2SM_LOADENS4_14ComposedLayoutINS4_7SwizzleILi3ELi4ELi3EEENS4_18smem_ptr_flag_bitsILi16EEENSS_INS5_IJNSA_ILi8EEESG_EEENS5_IJSG_SC_EEEEEEEvNS4_8identityES10_S1A_vS1B_EENS_8epilogue10collective18CollectiveEpilogueINS1D_23Sm100TmaWarpSpecializedILi3ELi2ELi16ELb1ELb0EEEJNS5_IJSG_SG_SG_EEENS5_IJNSS_ISG_SC_EENSS_INS5_IJNSA_ILi16EEESB_EEENS5_IJSC_NSA_ILi32EEEEEEEEEEESI_SJ_SI_SJ_NS1D_6fusion15FusionCallbacksIS1H_NS1Q_17LinCombPerRowBiasISI_fSI_SI_fLi8ELNS_15FloatRoundStyleE2EEES1I_S1P_JEEENS4_5SM1004TMEM4LOAD26SM100_TMEM_LOAD_32dp32b16xENS4_13SM90_TMA_LOADENS11_INS12_ILi1ELi4ELi3EEES15_NSS_INS5_IJS16_S1K_EEENS5_IJS1K_SC_EEEEEEENS4_39AutoVectorizingCopyWithAssumedAlignmentILi128EEENS4_14SM90_TMA_STOREES25_S27_S27_EEEvvEEEEvNT_6ParamsE --------------------------
	.section	.text._ZN7cutlass13device_kernelINS_4gemm6kernel13GemmUniversalIN4cute5tupleIJiiiiEEENS1_10collective13CollectiveMmaINS1_35MainloopSm100TmaUmmaWarpSpecializedILi17ELi2ELi4ENS5_IJNS4_1CILi2EEENSA_ILi1EEESC_EEEEENS5_IJNSA_ILi128EEENSA_ILi64EEESG_EEENS_6half_tENS5_IJlSC_lEEESI_SJ_NS4_8TiledMMAINS4_8MMA_AtomIJNS4_26SM100_MMA_F16BF16_2x1SM_SSISI_SI_fLi128ELi64ELNS4_4UMMA5MajorE0ELSO_0ELNSN_7ScaleInE0ELSP_0EEEEEENS4_6LayoutINS5_IJSC_SC_SC_EEENS5_IJNSA_ILi0EEESU_SU_EEEEENS5_IJNS4_10UnderscoreESX_SX_EEEEENS4_18SM100_TMA_2SM_LOADENS4_14ComposedLayoutINS4_7SwizzleILi3ELi4ELi3EEENS4_18smem_ptr_flag_bitsILi16EEENSS_INS5_IJNSA_ILi8EEESG_EEENS5_IJSG_SC_EEEEEEEvNS4_8identityES10_S1A_vS1B_EENS_8epilogue10collective18CollectiveEpilogueINS1D_23Sm100TmaWarpSpecializedILi3ELi2ELi16ELb1ELb0EEEJNS5_IJSG_SG_SG_EEENS5_IJNSS_ISG_SC_EENSS_INS5_IJNSA_ILi16EEESB_EEENS5_IJSC_NSA_ILi32EEEEEEEEEEESI_SJ_SI_SJ_NS1D_6fusion15FusionCallbacksIS1H_NS1Q_17LinCombPerRowBiasISI_fSI_SI_fLi8ELNS_15FloatRoundStyleE2EEES1I_S1P_JEEENS4_5SM1004TMEM4LOAD26SM100_TMEM_LOAD_32dp32b16xENS4_13SM90_TMA_LOADENS11_INS12_ILi1ELi4ELi3EEES15_NSS_INS5_IJS16_S1K_EEENS5_IJS1K_SC_EEEEEEENS4_39AutoVectorizingCopyWithAssumedAlignmentILi128EEENS4_14SM90_TMA_STOREES25_S27_S27_EEEvvEEEEvNT_6ParamsE,"ax",@progbits
	.align	128
.text._ZN7cutlass13device_kernelINS_4gemm6kernel13GemmUniversalIN4cute5tupleIJiiiiEEENS1_10collective13CollectiveMmaINS1_35MainloopSm100TmaUmmaWarpSpecializedILi17ELi2ELi4ENS5_IJNS4_1CILi2EEENSA_ILi1EEESC_EEEEENS5_IJNSA_ILi128EEENSA_ILi64EEESG_EEENS_6half_tENS5_IJlSC_lEEESI_SJ_NS4_8TiledMMAINS4_8MMA_AtomIJNS4_26SM100_MMA_F16BF16_2x1SM_SSISI_SI_fLi128ELi64ELNS4_4UMMA5MajorE0ELSO_0ELNSN_7ScaleInE0ELSP_0EEEEEENS4_6LayoutINS5_IJSC_SC_SC_EEENS5_IJNSA_ILi0EEESU_SU_EEEEENS5_IJNS4_10UnderscoreESX_SX_EEEEENS4_18SM100_TMA_2SM_LOADENS4_14ComposedLayoutINS4_7SwizzleILi3ELi4ELi3EEENS4_18smem_ptr_flag_bitsILi16EEENSS_INS5_IJNSA_ILi8EEESG_EEENS5_IJSG_SC_EEEEEEEvNS4_8identityES10_S1A_vS1B_EENS_8epilogue10collective18CollectiveEpilogueINS1D_23Sm100TmaWarpSpecializedILi3ELi2ELi16ELb1ELb0EEEJNS5_IJSG_SG_SG_EEENS5_IJNSS_ISG_SC_EENSS_INS5_IJNSA_ILi16EEESB_EEENS5_IJSC_NSA_ILi32EEEEEEEEEEESI_SJ_SI_SJ_NS1D_6fusion15FusionCallbacksIS1H_NS1Q_17LinCombPerRowBiasISI_fSI_SI_fLi8ELNS_15FloatRoundStyleE2EEES1I_S1P_JEEENS4_5SM1004TMEM4LOAD26SM100_TMEM_LOAD_32dp32b16xENS4_13SM90_TMA_LOADENS11_INS12_ILi1ELi4ELi3EEES15_NSS_INS5_IJS16_S1K_EEENS5_IJS1K_SC_EEEEEEENS4_39AutoVectorizingCopyWithAssumedAlignmentILi128EEENS4_14SM90_TMA_STOREES25_S27_S27_EEEvvEEEEvNT_6ParamsE:
        .type           _ZN7cutlass13device_kernelINS_4gemm6kernel13GemmUniversalIN4cute5tupleIJiiiiEEENS1_10collective13CollectiveMmaINS1_35MainloopSm100TmaUmmaWarpSpecializedILi17ELi2ELi4ENS5_IJNS4_1CILi2EEENSA_ILi1EEESC_EEEEENS5_IJNSA_ILi128EEENSA_ILi64EEESG_EEENS_6half_tENS5_IJlSC_lEEESI_SJ_NS4_8TiledMMAINS4_8MMA_AtomIJNS4_26SM100_MMA_F16BF16_2x1SM_SSISI_SI_fLi128ELi64ELNS4_4UMMA5MajorE0ELSO_0ELNSN_7ScaleInE0ELSP_0EEEEEENS4_6LayoutINS5_IJSC_SC_SC_EEENS5_IJNSA_ILi0EEESU_SU_EEEEENS5_IJNS4_10UnderscoreESX_SX_EEEEENS4_18SM100_TMA_2SM_LOADENS4_14ComposedLayoutINS4_7SwizzleILi3ELi4ELi3EEENS4_18smem_ptr_flag_bitsILi16EEENSS_INS5_IJNSA_ILi8EEESG_EEENS5_IJSG_SC_EEEEEEEvNS4_8identityES10_S1A_vS1B_EENS_8epilogue10collective18CollectiveEpilogueINS1D_23Sm100TmaWarpSpecializedILi3ELi2ELi16ELb1ELb0EEEJNS5_IJSG_SG_SG_EEENS5_IJNSS_ISG_SC_EENSS_INS5_IJNSA_ILi16EEESB_EEENS5_IJSC_NSA_ILi32EEEEEEEEEEESI_SJ_SI_SJ_NS1D_6fusion15FusionCallbacksIS1H_NS1Q_17LinCombPerRowBiasISI_fSI_SI_fLi8ELNS_15FloatRoundStyleE2EEES1I_S1P_JEEENS4_5SM1004TMEM4LOAD26SM100_TMEM_LOAD_32dp32b16xENS4_13SM90_TMA_LOADENS11_INS12_ILi1ELi4ELi3EEES15_NSS_INS5_IJS16_S1K_EEENS5_IJS1K_SC_EEEEEEENS4_39AutoVectorizingCopyWithAssumedAlignmentILi128EEENS4_14SM90_TMA_STOREES25_S27_S27_EEEvvEEEEvNT_6ParamsE,@function
        .size           _ZN7cutlass13device_kernelINS_4gemm6kernel13GemmUniversalIN4cute5tupleIJiiiiEEENS1_10collective13CollectiveMmaINS1_35MainloopSm100TmaUmmaWarpSpecializedILi17ELi2ELi4ENS5_IJNS4_1CILi2EEENSA_ILi1EEESC_EEEEENS5_IJNSA_ILi128EEENSA_ILi64EEESG_EEENS_6half_tENS5_IJlSC_lEEESI_SJ_NS4_8TiledMMAINS4_8MMA_AtomIJNS4_26SM100_MMA_F16BF16_2x1SM_SSISI_SI_fLi128ELi64ELNS4_4UMMA5MajorE0ELSO_0ELNSN_7ScaleInE0ELSP_0EEEEEENS4_6LayoutINS5_IJSC_SC_SC_EEENS5_IJNSA_ILi0EEESU_SU_EEEEENS5_IJNS4_10UnderscoreESX_SX_EEEEENS4_18SM100_TMA_2SM_LOADENS4_14ComposedLayoutINS4_7SwizzleILi3ELi4ELi3EEENS4_18smem_ptr_flag_bitsILi16EEENSS_INS5_IJNSA_ILi8EEESG_EEENS5_IJSG_SC_EEEEEEEvNS4_8identityES10_S1A_vS1B_EENS_8epilogue10collective18CollectiveEpilogueINS1D_23Sm100TmaWarpSpecializedILi3ELi2ELi16ELb1ELb0EEEJNS5_IJSG_SG_SG_EEENS5_IJNSS_ISG_SC_EENSS_INS5_IJNSA_ILi16EEESB_EEENS5_IJSC_NSA_ILi32EEEEEEEEEEESI_SJ_SI_SJ_NS1D_6fusion15FusionCallbacksIS1H_NS1Q_17LinCombPerRowBiasISI_fSI_SI_fLi8ELNS_15FloatRoundStyleE2EEES1I_S1P_JEEENS4_5SM1004TMEM4LOAD26SM100_TMEM_LOAD_32dp32b16xENS4_13SM90_TMA_LOADENS11_INS12_ILi1ELi4ELi3EEES15_NSS_INS5_IJS16_S1K_EEENS5_IJS1K_SC_EEEEEEENS4_39AutoVectorizingCopyWithAssumedAlignmentILi128EEENS4_14SM90_TMA_STOREES25_S27_S27_EEEvvEEEEvNT_6ParamsE,(.L_x_216 - _ZN7cutlass13device_kernelINS_4gemm6kernel13GemmUniversalIN4cute5tupleIJiiiiEEENS1_10collective13CollectiveMmaINS1_35MainloopSm100TmaUmmaWarpSpecializedILi17ELi2ELi4ENS5_IJNS4_1CILi2EEENSA_ILi1EEESC_EEEEENS5_IJNSA_ILi128EEENSA_ILi64EEESG_EEENS_6half_tENS5_IJlSC_lEEESI_SJ_NS4_8TiledMMAINS4_8MMA_AtomIJNS4_26SM100_MMA_F16BF16_2x1SM_SSISI_SI_fLi128ELi64ELNS4_4UMMA5MajorE0ELSO_0ELNSN_7ScaleInE0ELSP_0EEEEEENS4_6LayoutINS5_IJSC_SC_SC_EEENS5_IJNSA_ILi0EEESU_SU_EEEEENS5_IJNS4_10UnderscoreESX_SX_EEEEENS4_18SM100_TMA_2SM_LOADENS4_14ComposedLayoutINS4_7SwizzleILi3ELi4ELi3EEENS4_18smem_ptr_flag_bitsILi16EEENSS_INS5_IJNSA_ILi8EEESG_EEENS5_IJSG_SC_EEEEEEEvNS4_8identityES10_S1A_vS1B_EENS_8epilogue10collective18CollectiveEpilogueINS1D_23Sm100TmaWarpSpecializedILi3ELi2ELi16ELb1ELb0EEEJNS5_IJSG_SG_SG_EEENS5_IJNSS_ISG_SC_EENSS_INS5_IJNSA_ILi16EEESB_EEENS5_IJSC_NSA_ILi32EEEEEEEEEEESI_SJ_SI_SJ_NS1D_6fusion15FusionCallbacksIS1H_NS1Q_17LinCombPerRowBiasISI_fSI_SI_fLi8ELNS_15FloatRoundStyleE2EEES1I_S1P_JEEENS4_5SM1004TMEM4LOAD26SM100_TMEM_LOAD_32dp32b16xENS4_13SM90_TMA_LOADENS11_INS12_ILi1ELi4ELi3EEES15_NSS_INS5_IJS16_S1K_EEENS5_IJS1K_SC_EEEEEEENS4_39AutoVectorizingCopyWithAssumedAlignmentILi128EEENS4_14SM90_TMA_STOREES25_S27_S27_EEEvvEEEEvNT_6ParamsE)
        .other          _ZN7cutlass13device_kernelINS_4gemm6kernel13GemmUniversalIN4cute5tupleIJiiiiEEENS1_10collective13CollectiveMmaINS1_35MainloopSm100TmaUmmaWarpSpecializedILi17ELi2ELi4ENS5_IJNS4_1CILi2EEENSA_ILi1EEESC_EEEEENS5_IJNSA_ILi128EEENSA_ILi64EEESG_EEENS_6half_tENS5_IJlSC_lEEESI_SJ_NS4_8TiledMMAINS4_8MMA_AtomIJNS4_26SM100_MMA_F16BF16_2x1SM_SSISI_SI_fLi128ELi64ELNS4_4UMMA5MajorE0ELSO_0ELNSN_7ScaleInE0ELSP_0EEEEEENS4_6LayoutINS5_IJSC_SC_SC_EEENS5_IJNSA_ILi0EEESU_SU_EEEEENS5_IJNS4_10UnderscoreESX_SX_EEEEENS4_18SM100_TMA_2SM_LOADENS4_14ComposedLayoutINS4_7SwizzleILi3ELi4ELi3EEENS4_18smem_ptr_flag_bitsILi16EEENSS_INS5_IJNSA_ILi8EEESG_EEENS5_IJSG_SC_EEEEEEEvNS4_8identityES10_S1A_vS1B_EENS_8epilogue10collective18CollectiveEpilogueINS1D_23Sm100TmaWarpSpecializedILi3ELi2ELi16ELb1ELb0EEEJNS5_IJSG_SG_SG_EEENS5_IJNSS_ISG_SC_EENSS_INS5_IJNSA_ILi16EEESB_EEENS5_IJSC_NSA_ILi32EEEEEEEEEEESI_SJ_SI_SJ_NS1D_6fusion15FusionCallbacksIS1H_NS1Q_17LinCombPerRowBiasISI_fSI_SI_fLi8ELNS_15FloatRoundStyleE2EEES1I_S1P_JEEENS4_5SM1004TMEM4LOAD26SM100_TMEM_LOAD_32dp32b16xENS4_13SM90_TMA_LOADENS11_INS12_ILi1ELi4ELi3EEES15_NSS_INS5_IJS16_S1K_EEENS5_IJS1K_SC_EEEEEEENS4_39AutoVectorizingCopyWithAssumedAlignmentILi128EEENS4_14SM90_TMA_STOREES25_S27_S27_EEEvvEEEEvNT_6ParamsE,@"STO_CUDA_ENTRY STV_DEFAULT"
_ZN7cutlass13device_kernelINS_4gemm6kernel13GemmUniversalIN4cute5tupleIJiiiiEEENS1_10collective13CollectiveMmaINS1_35MainloopSm100TmaUmmaWarpSpecializedILi17ELi2ELi4ENS5_IJNS4_1CILi2EEENSA_ILi1EEESC_EEEEENS5_IJNSA_ILi128EEENSA_ILi64EEESG_EEENS_6half_tENS5_IJlSC_lEEESI_SJ_NS4_8TiledMMAINS4_8MMA_AtomIJNS4_26SM100_MMA_F16BF16_2x1SM_SSISI_SI_fLi128ELi64ELNS4_4UMMA5MajorE0ELSO_0ELNSN_7ScaleInE0ELSP_0EEEEEENS4_6LayoutINS5_IJSC_SC_SC_EEENS5_IJNSA_ILi0EEESU_SU_EEEEENS5_IJNS4_10UnderscoreESX_SX_EEEEENS4_18SM100_TMA_2SM_LOADENS4_14ComposedLayoutINS4_7SwizzleILi3ELi4ELi3EEENS4_18smem_ptr_flag_bitsILi16EEENSS_INS5_IJNSA_ILi8EEESG_EEENS5_IJSG_SC_EEEEEEEvNS4_8identityES10_S1A_vS1B_EENS_8epilogue10collective18CollectiveEpilogueINS1D_23Sm100TmaWarpSpecializedILi3ELi2ELi16ELb1ELb0EEEJNS5_IJSG_SG_SG_EEENS5_IJNSS_ISG_SC_EENSS_INS5_IJNSA_ILi16EEESB_EEENS5_IJSC_NSA_ILi32EEEEEEEEEEESI_SJ_SI_SJ_NS1D_6fusion15FusionCallbacksIS1H_NS1Q_17LinCombPerRowBiasISI_fSI_SI_fLi8ELNS_15FloatRoundStyleE2EEES1I_S1P_JEEENS4_5SM1004TMEM4LOAD26SM100_TMEM_LOAD_32dp32b16xENS4_13SM90_TMA_LOADENS11_INS12_ILi1ELi4ELi3EEES15_NSS_INS5_IJS16_S1K_EEENS5_IJS1K_SC_EEEEEEENS4_39AutoVectorizingCopyWithAssumedAlignmentILi128EEENS4_14SM90_TMA_STOREES25_S27_S27_EEEvvEEEEvNT_6ParamsE:
[----:B------:R-:W1:Y:S01]  /*0000*/  LDC R1, c[0x0][0x37c] ;  /* 0x0000df00ff017b82 */ /* 0x000e620000000800 */
[----:B------:R-:W2:Y:S01]  /*0010*/  S2R R74, SR_TID.X ;  /* 0x00000000004a7919 */ /* 0x000ea20000002100 */
[----:B------:R-:W3:Y:S06]  /*0020*/  LDCU.64 UR8, c[0x0][0x890] ;  /* 0x00011200ff0877ac */ /* 0x000eec0008000a00 */
[----:B------:R-:W4:Y:S01]  /*0030*/  S2UR UR37, SR_CgaCtaId ;  /* 0x00000000002579c3 */ /* 0x000f220000008800 */
[----:B------:R-:W-:Y:S01]  /*0040*/  PRMT R62, RZ, 0x7610, R62 ;  /* 0x00007610ff3e7816 */ /* 0x000fe2000000003e */
[----:B------:R-:W1:Y:S01]  /*0050*/  LDCU.64 UR46, c[0x0][0x358] ;  /* 0x00006b00ff2e77ac */ /* 0x000e620008000a00 */
[----:B------:R-:W-:-:S02]  /*0060*/  ELECT P0, URZ, PT ;  /* 0x0000000000ff782f */ /* 0x000fc40003800000 */
[----:B---3--:R-:W-:-:S04]  /*0070*/  ISETP.NE.U32.AND P1, PT, RZ, UR8, PT ;  /* 0x00000008ff007c0c */ /* 0x008fc8000bf25070 */
[----:B------:R-:W-:Y:S01]  /*0080*/  ISETP.NE.AND.EX P2, PT, RZ, UR9, PT, P1 ;  /* 0x00000009ff007c0c */ /* 0x000fe2000bf45310 */
[----:B----4-:R-:W-:Y:S02]  /*0090*/  ULOP3.LUT UR5, UR37, 0x1, URZ, 0xc0, !UPT ;  /* 0x0000000125057892 */ /* 0x010fe4000f8ec0ff */
[----:B------:R-:W-:Y:S01]  /*00a0*/  ULOP3.LUT UR4, UR37, 0x1, URZ, 0x3c, !UPT ;  /* 0x0000000125047892 */ /* 0x000fe2000f8e3cff */
[----:B--2---:R-:W-:-:S05]  /*00b0*/  SHF.R.U32.HI R68, RZ, 0x5, R74 ;  /* 0x00000005ff447819 */ /* 0x004fca000001164a */
[----:B------:R-:W2:Y:S02]  /*00c0*/  SHFL.IDX PT, R0, R68, RZ, 0x1f ;  /* 0x00001fff44007589 */ /* 0x000ea400000e0000 */
[----:B--2---:R-:W-:Y:S02]  /*00d0*/  R2UR UR10, R0 ;  /* 0x00000000000a72ca */ /* 0x004fe400000e0000 */
[----:B-1----:R-:W-:Y:S05]  /*00e0*/  @P2 BRA `(.L_x_0) ;  /* 0x00000000002c2947 */ /* 0x002fea0003800000 */
[----:B------:R-:W1:Y:S02]  /*00f0*/  LDCU.64 UR6, c[0x0][0x888] ;  /* 0x00011100ff0677ac */ /* 0x000e640008000a00 */
[----:B-1----:R-:W-:-:S04]  /*0100*/  UISETP.NE.U32.AND UP0, UPT, UR6, URZ, UPT ;  /* 0x000000ff0600728c */ /* 0x002fc8000bf05070 */
[----:B------:R-:W-:-:S09]  /*0110*/  UISETP.NE.AND.EX UP0, UPT, UR7, URZ, UPT, UP0 ;  /* 0x000000ff0700728c */ /* 0x000fd2000bf05300 */
[----:B------:R-:W-:Y:S05]  /*0120*/  BRA.U !UP0, `(.L_x_1) ;  /* 0x0000000108107547 */ /* 0x000fea000b800000 */
[----:B------:R-:W1:Y:S02]  /*0130*/  LDC.64 R34, c[0x0][0x888] ;  /* 0x00022200ff227b82 */ /* 0x000e640000000a00 */
[----:B-1----:R1:W5:Y:S01]  /*0140*/  LDG.E R34, desc[UR46][R34.64] ;  /* 0x0000002e22227981 */ /* 0x002362000c1e1900 */
[----:B------:R-:W-:Y:S01]  /*0150*/  HFMA2 R62, -RZ, RZ, 0, 5.9604644775390625e-08 ;  /* 0x00000001ff3e7431 */ /* 0x000fe200000001ff */
[----:B------:R-:W-:Y:S05]  /*0160*/  BRA `(.L_x_0) ;  /* 0x00000000000c7947 */ /* 0x000fea0003800000 */
.L_x_1:
[----:B------:R-:W1:Y:S01]  /*0170*/  LDCU UR6, c[0x0][0x880] ;  /* 0x00011000ff0677ac */ /* 0x000e620008000800 */
[----:B------:R-:W-:Y:S01]  /*0180*/  HFMA2 R62, -RZ, RZ, 0, 5.9604644775390625e-08 ;  /* 0x00000001ff3e7431 */ /* 0x000fe200000001ff */
[----:B-1----:R-:W-:-:S07]  /*0190*/  MOV R34, UR6 ;  /* 0x0000000600227c02 */ /* 0x002fce0008000f00 */
.L_x_0:
[----:B------:R-:W2:Y:S02]  /*01a0*/  LDCU.64 UR6, c[0x0][0x8b0] ;  /* 0x00011600ff0677ac */ /* 0x000ea40008000a00 */
[----:B--2---:R-:W-:-:S04]  /*01b0*/  UISETP.NE.U32.AND UP0, UPT, UR6, URZ, UPT ;  /* 0x000000ff0600728c */ /* 0x004fc8000bf05070 */
[----:B------:R-:W-:-:S09]  /*01c0*/  UISETP.NE.AND.EX UP0, UPT, UR7, URZ, UPT, UP0 ;  /* 0x000000ff0700728c */ /* 0x000fd2000bf05300 */
[----:B------:R-:W-:Y:S05]  /*01d0*/  BRA.U UP0, `(.L_x_2) ;  /* 0x0000000100247547 */ /* 0x000fea000b800000 */
[----:B------:R-:W2:Y:S02]  /*01e0*/  LDCU.64 UR6, c[0x0][0x8a8] ;  /* 0x00011500ff0677ac */ /* 0x000ea40008000a00 */
[----:B--2---:R-:W-:-:S04]  /*01f0*/  UISETP.NE.U32.AND UP0, UPT, UR6, URZ, UPT ;  /* 0x000000ff0600728c */ /* 0x004fc8000bf05070 */
[----:B------:R-:W-:-:S09]  /*0200*/  UISETP.NE.AND.EX UP0, UPT, UR7, URZ, UPT, UP0 ;  /* 0x000000ff0700728c */ /* 0x000fd2000bf05300 */
[----:B------:R-:W-:Y:S05]  /*0210*/  BRA.U !UP0, `(.L_x_3) ;  /* 0x00000001080c7547 */ /* 0x000fea000b800000 */
[----:B------:R-:W2:Y:S02]  /*0220*/  LDC.64 R2, c[0x0][0x8a8] ;  /* 0x00022a00ff027b82 */ /* 0x000ea40000000a00 */
[----:B--2---:R2:W5:Y:S01]  /*0230*/  LDG.E R33, desc[UR46][R2.64] ;  /* 0x0000002e02217981 */ /* 0x004562000c1e1900 */
[----:B------:R-:W-:Y:S05]  /*0240*/  BRA `(.L_x_2) ;  /* 0x0000000000087947 */ /* 0x000fea0003800000 */
.L_x_3:
[----:B------:R-:W2:Y:S02]  /*0250*/  LDCU UR6, c[0x0][0x8a0] ;  /* 0x00011400ff0677ac */ /* 0x000ea40008000800 */
[----:B--2---:R-:W-:Y:S02]  /*0260*/  MOV R33, UR6 ;  /* 0x0000000600217c02 */ /* 0x004fe40008000f00 */
.L_x_2:
[----:B------:R-:W-:Y:S01]  /*0270*/  IMAD.U32 R0, RZ, RZ, UR10 ;  /* 0x0000000aff007e24 */ /* 0x000fe2000f8e00ff */
[----:B------:R-:W-:Y:S04]  /*0280*/  BSSY.RECONVERGENT B0, `(.L_x_4) ;  /* 0x000000c000007945 */ /* 0x000fe80003800200 */
[C---:B------:R-:W-:Y:S02]  /*0290*/  ISETP.NE.OR P3, PT, R0.reuse, 0x1, !P0 ;  /* 0x000000010000780c */ /* 0x040fe40004765670 */
[----:B------:R-:W-:-:S11]  /*02a0*/  ISETP.NE.OR P2, PT, R0, 0x3, !P0 ;  /* 0x000000030000780c */ /* 0x000fd60004745670 */
[----:B------:R-:W-:Y:S05]  /*02b0*/  @P3 BRA `(.L_x_5) ;  /* 0x0000000000203947 */ /* 0x000fea0003800000 */
[----:B------:R-:W3:Y:S02]  /*02c0*/  LDCU.64 UR6, c[0x0][0x348] ;  /* 0x00006900ff0677ac */ /* 0x000ee40008000a00 */
[----:B---3--:R-:W-:Y:S02]  /*02d0*/  UIADD3 UR12, UP1, UPT, UR6, 0x80, URZ ;  /* 0x00000080060c7890 */ /* 0x008fe4000ff3e0ff */
[----:B------:R-:W-:Y:S02]  /*02e0*/  UIADD3 UR6, UP0, UPT, UR6, 0x180, URZ ;  /* 0x0000018006067890 */ /* 0x000fe4000ff1e0ff */
[----:B------:R-:W-:Y:S02]  /*02f0*/  UIADD3.X UR13, UPT, UPT, URZ, UR7, URZ, UP1, !UPT ;  /* 0x00000007ff0d7290 */ /* 0x000fe40008ffe4ff */
[----:B------:R-:W-:-:S07]  /*0300*/  UIADD3.X UR7, UPT, UPT, URZ, UR7, URZ, UP0, !UPT ;  /* 0x00000007ff077290 */ /* 0x000fce00087fe4ff */
[----:B------:R3:W-:Y:S02]  /*0310*/  UTMACCTL.PF [UR12] ;  /* 0x000000000c0079b9 */ /* 0x0007e40008040000 */
[----:B------:R3:W-:Y:S02]  /*0320*/  UTMACCTL.PF [UR6] ;  /* 0x00000000060079b9 */ /* 0x0007e40008040000 */
[----:B---3--:R-:W-:Y:S01]  /*0330*/  NOP ;  /* 0x0000000000007918 */ /* 0x008fe20000000000 */
.L_x_5:
[----:B------:R-:W-:Y:S05]  /*0340*/  BSYNC.RECONVERGENT B0 ;  /* 0x0000000000007941 */ /* 0x000fea0003800200 */
.L_x_4:
[----:B------:R-:W-:Y:S04]  /*0350*/  BSSY.RECONVERGENT B0, `(.L_x_6) ;  /* 0x000000a000007945 */ /* 0x000fe80003800200 */
        /* <DEDUP_REMOVED lines=9> */
.L_x_7:
[----:B------:R-:W-:Y:S05]  /*03f0*/  BSYNC.RECONVERGENT B0 ;  /* 0x0000000000007941 */ /* 0x000fea0003800200 */
.L_x_6:
[----:B------:R-:W3:Y:S01]  /*0400*/  LDCU.64 UR6, c[0x0][0x888] ;  /* 0x00011100ff0677ac */ /* 0x000ee20008000a00 */
[----:B------:R-:W-:Y:S01]  /*0410*/  ISETP.NE.AND.EX P1, PT, RZ, UR9, PT, P1 ;  /* 0x00000009ff007c0c */ /* 0x000fe2000bf25310 */
[----:B------:R-:W-:Y:S02]  /*0420*/  UPLOP3.LUT UP4, UPT, UPT, UPT, UPT, 0x80, 0x8 ;  /* 0x000000000008789c */ /* 0x000fe40003f8f070 */
[----:B---3--:R-:W-:-:S04]  /*0430*/  UISETP.NE.U32.AND UP5, UPT, UR6, URZ, UPT ;  /* 0x000000ff0600728c */ /* 0x008fc8000bfa5070 */
[----:B------:R-:W-:-:S06]  /*0440*/  UISETP.NE.AND.EX UP5, UPT, UR7, URZ, UPT, UP5 ;  /* 0x000000ff0700728c */ /* 0x000fcc000bfa5350 */
[----:B------:R-:W-:-:S13]  /*0450*/  PLOP3.LUT P2, PT, PT, PT, UP5, 0x80, 0x8 ;  /* 0x000000000008781c */ /* 0x000fda0003f4f058 */
[----:B------:R-:W-:Y:S05]  /*0460*/  @P2 BRA P1, `(.L_x_8) ;  /* 0x0000000000202947 */ /* 0x000fea0000800000 */
[----:B------:R-:W-:Y:S01]  /*0470*/  UISETP.NE.U32.AND UP1, UPT, UR8, URZ, UPT ;  /* 0x000000ff0800728c */ /* 0x000fe2000bf25070 */
[----:B-----5:R-:W-:Y:S01]  /*0480*/  FSETP.NEU.AND P1, PT, R34, RZ, PT ;  /* 0x000000ff2200720b */ /* 0x020fe20003f2d000 */
[----:B------:R-:W-:Y:S02]  /*0490*/  USEL UR6, URZ, 0xffffffff, UP5 ;  /* 0xffffffffff067887 */ /* 0x000fe4000a800000 */
[----:B------:R-:W-:-:S10]  /*04a0*/  UISETP.NE.AND.EX UP1, UPT, UR9, URZ, UPT, UP1 ;  /* 0x000000ff0900728c */ /* 0x000fd4000bf25310 */
[----:B------:R-:W-:Y:S01]  /*04b0*/  VOTEU.ANY UP0, P1 ;  /* 0x0000000000ff7886 */ /* 0x000fe20000800100 */
[----:B------:R-:W-:-:S04]  /*04c0*/  @!UP1 USEL UR6, URZ, 0xffffffff, UP0 ;  /* 0xffffffffff069887 */ /* 0x000fc80008000000 */
[----:B------:R-:W-:-:S04]  /*04d0*/  ULOP3.LUT UR6, UR6, 0x1, URZ, 0xc0, !UPT ;  /* 0x0000000106067892 */ /* 0x000fc8000f8ec0ff */
[----:B------:R-:W-:-:S11]  /*04e0*/  UISETP.NE.U32.AND UP4, UPT, UR6, 0x1, UPT ;  /* 0x000000010600788c */ /* 0x000fd6000bf85070 */
.L_x_8:
[----:B------:R-:W3:Y:S01]  /*04f0*/  SHFL.IDX PT, R0, R68, RZ, 0x1f ;  /* 0x00001fff44007589 */ /* 0x000ee200000e0000 */
[----:B------:R-:W-:-:S04]  /*0500*/  UISETP.NE.AND UP0, UPT, UR10, 0x2, UPT ;  /* 0x000000020a00788c */ /* 0x000fc8000bf05270 */
[----:B------:R-:W-:Y:S02]  /*0510*/  UISETP.EQ.AND UP1, UPT, UR5, URZ, !UP0 ;  /* 0x000000ff0500728c */ /* 0x000fe4000c722270 */
[----:B------:R-:W-:-:S04]  /*0520*/  USEL UR7, URZ, 0x1, UP0 ;  /* 0x00000001ff077887 */ /* 0x000fc80008000000 */
[----:B------:R-:W-:Y:S02]  /*0530*/  PLOP3.LUT P5, PT, P0, PT, UP1, 0x80, 0x8 ;  /* 0x000000000008781c */ /* 0x000fe400007af018 */
[----:B---3--:R-:W-:-:S13]  /*0540*/  ISETP.NE.AND P1, PT, R0, RZ, PT ;  /* 0x000000ff0000720c */ /* 0x008fda0003f25270 */
[----:B------:R-:W-:Y:S05]  /*0550*/  @P1 BRA `(.L_x_9) ;  /* 0x0000000000b81947 */ /* 0x000fea0003800000 */
[----:B------:R-:W-:Y:S01]  /*0560*/  ELECT P1, URZ, PT ;  /* 0x0000000000ff782f */ /* 0x000fe20003820000 */
[----:B------:R-:W-:-:S12]  /*0570*/  BSSY.RECONVERGENT B0, `(.L_x_9) ;  /* 0x000002c000007945 */ /* 0x000fd80003800200 */
[----:B------:R-:W-:Y:S05]  /*0580*/  @!P1 BRA `(.L_x_10) ;  /* 0x0000000000a89947 */ /* 0x000fea0003800000 */
[----:B------:R-:W-:Y:S01]  /*0590*/  UMOV UR8, 0x400 ;  /* 0x0000040000087882 */ /* 0x000fe20000000000 */
[----:B------:R-:W-:Y:S01]  /*05a0*/  UMOV UR6, 0x1 ;  /* 0x0000000100067882 */ /* 0x000fe20000000000 */
[----:B------:R-:W-:Y:S02]  /*05b0*/  ULEA UR8, UR37, UR8, 0x18 ;  /* 0x0000000825087291 */ /* 0x000fe4000f8ec0ff */
[----:B------:R-:W-:-:S04]  /*05c0*/  UIADD3 UR12, UPT, UPT, -UR6, 0x100000, URZ ;  /* 0x00100000060c7890 */ /* 0x000fc8000fffe1ff */
[----:B------:R-:W-:Y:S02]  /*05d0*/  USHF.L.U32 UR13, UR12, 0xb, URZ ;  /* 0x0000000b0c0d7899 */ /* 0x000fe400080006ff */
[----:B------:R-:W-:Y:S01]  /*05e0*/  USHF.L.U32 UR12, UR12, 0x1, URZ ;  /* 0x000000010c0c7899 */ /* 0x000fe200080006ff */
[----:B------:R-:W3:Y:S11]  /*05f0*/  FENCE.VIEW.ASYNC.S ;  /* 0x00000000000073c6 */ /* 0x000ef60000000000 */
[----:B---3--:R3:W4:Y:S01]  /*0600*/  SYNCS.EXCH.64 URZ, [UR8], UR12 ;  /* 0x0000000c08ff75b2 */ /* 0x0087220008000100 */
[----:B------:R3:W1:Y:S01]  /*0610*/  SYNCS.EXCH.64 URZ, [UR8+0x88], UR12 ;  /* 0x0000880c08ff75b2 */ /* 0x0006620008000100 */
        /* <DEDUP_REMOVED lines=31> */
[----:B------:R3:W1:Y:S02]  /*0810*/  SYNCS.EXCH.64 URZ, [UR8+0x108], UR12 ;  /* 0x0001080c08ff75b2 */ /* 0x0006640008000100 */
[----:B---34-:R-:W-:Y:S01]  /*0820*/  NOP ;  /* 0x0000000000007918 */ /* 0x018fe20000000000 */
.L_x_10:
[----:B------:R-:W-:Y:S05]  /*0830*/  BSYNC.RECONVERGENT B0 ;  /* 0x0000000000007941 */ /* 0x000fea0003800200 */
.L_x_9:
[----:B------:R-:W3:Y:S01]  /*0840*/  SHFL.IDX PT, R0, R68, RZ, 0x1f ;  /* 0x00001fff44007589 */ /* 0x000ee200000e0000 */
[----:B------:R-:W-:Y:S01]  /*0850*/  NOP ;  /* 0x0000000000007918 */ /* 0x000fe20000000000 */
[----:B---3--:R-:W-:-:S13]  /*0860*/  ISETP.NE.AND P1, PT, R0, 0x1, PT ;  /* 0x000000010000780c */ /* 0x008fda0003f25270 */
[----:B------:R-:W-:Y:S05]  /*0870*/  @P1 BRA `(.L_x_11) ;  /* 0x00000000004c1947 */ /* 0x000fea0003800000 */
[----:B------:R-:W-:Y:S01]  /*0880*/  UMOV UR9, 0x400 ;  /* 0x0000040000097882 */ /* 0x000fe20000000000 */
[----:B------:R-:W-:Y:S01]  /*0890*/  UMOV UR8, 0x20 ;  /* 0x0000002000087882 */ /* 0x000fe20000000000 */
[----:B------:R-:W-:Y:S01]  /*08a0*/  UMOV UR6, 0x80 ;  /* 0x0000008000067882 */ /* 0x000fe20000000000 */
[----:B------:R-:W-:Y:S02]  /*08b0*/  ULEA UR9, UR37, UR9, 0x18 ;  /* 0x0000000925097291 */ /* 0x000fe4000f8ec0ff */
[----:B------:R-:W-:-:S04]  /*08c0*/  UIADD3 UR12, UPT, UPT, -UR8, 0x100000, URZ ;  /* 0x00100000080c7890 */ /* 0x000fc8000fffe1ff */
[----:B------:R-:W-:Y:S02]  /*08d0*/  USHF.L.U32 UR13, UR12, 0xb, URZ ;  /* 0x0000000b0c0d7899 */ /* 0x000fe400080006ff */
[----:B------:R-:W-:Y:S02]  /*08e0*/  USHF.L.U32 UR12, UR12, 0x1, URZ ;  /* 0x000000010c0c7899 */ /* 0x000fe400080006ff */
[----:B------:R-:W-:-:S04]  /*08f0*/  UIADD3 UR14, UPT, UPT, -UR6, 0x100000, URZ ;  /* 0x00100000060e7890 */ /* 0x000fc8000fffe1ff */
[----:B------:R-:W-:Y:S02]  /*0900*/  USHF.L.U32 UR15, UR14, 0xb, URZ ;  /* 0x0000000b0e0f7899 */ /* 0x000fe400080006ff */
[----:B------:R-:W-:Y:S01]  /*0910*/  USHF.L.U32 UR14, UR14, 0x1, URZ ;  /* 0x000000010e0e7899 */ /* 0x000fe200080006ff */
[----:B------:R-:W-:Y:S01]  /*0920*/  ELECT P1, URZ, PT ;  /* 0x0000000000ff782f */ /* 0x000fe20003820000 */
[----:B------:R-:W3:Y:S02]  /*0930*/  FENCE.VIEW.ASYNC.S ;  /* 0x00000000000073c6 */ /* 0x000ee40000000000 */
[----:B---3--:R3:W4:Y:S08]  /*0940*/  SYNCS.EXCH.64 URZ, [UR9+0x110], UR12 ;  /* 0x0001100c09ff75b2 */ /* 0x0087300008000100 */
[----:B------:R3:W1:Y:S01]  /*0950*/  SYNCS.EXCH.64 URZ, [UR9+0x128], UR14 ;  /* 0x0001280e09ff75b2 */ /* 0x0006620008000100 */
[----:B------:R3:W1:Y:S01]  /*0960*/  SYNCS.EXCH.64 URZ, [UR9+0x118], UR12 ;  /* 0x0001180c09ff75b2 */ /* 0x0006620008000100 */
[----:B------:R3:W1:Y:S01]  /*0970*/  SYNCS.EXCH.64 URZ, [UR9+0x130], UR14 ;  /* 0x0001300e09ff75b2 */ /* 0x0006620008000100 */
[----:B------:R3:W1:Y:S01]  /*0980*/  SYNCS.EXCH.64 URZ, [UR9+0x120], UR12 ;  /* 0x0001200c09ff75b2 */ /* 0x0006620008000100 */
[----:B------:R3:W1:Y:S01]  /*0990*/  SYNCS.EXCH.64 URZ, [UR9+0x138], UR14 ;  /* 0x0001380e09ff75b2 */ /* 0x0006620008000100 */
[----:B------:R-:W-:Y:S01]  /*09a0*/  NOP ;  /* 0x0000000000007918 */ /* 0x000fe20000000000 */
.L_x_11:
[----:B------:R-:W2:Y:S01]  /*09b0*/  SHFL.IDX PT, R0, R68, RZ, 0x1f ;  /* 0x00001fff44007589 */ /* 0x000ea200000e0000 */
[----:B------:R-:W-:Y:S01]  /*09c0*/  NOP ;  /* 0x0000000000007918 */ /* 0x000fe20000000000 */
[----:B--2---:R-:W-:-:S13]  /*09d0*/  ISETP.NE.AND P1, PT, R0, 0x3, PT ;  /* 0x000000030000780c */ /* 0x004fda0003f25270 */
[----:B------:R-:W-:Y:S05]  /*09e0*/  @P1 BRA `(.L_x_12) ;  /* 0x00000000002c1947 */ /* 0x000fea0003800000 */
[----:B------:R-:W-:Y:S01]  /*09f0*/  UMOV UR8, 0x400 ;  /* 0x0000040000087882 */ /* 0x000fe20000000000 */
[----:B------:R-:W-:Y:S01]  /*0a00*/  UMOV UR6, 0x20 ;  /* 0x0000002000067882 */ /* 0x000fe20000000000 */
[----:B------:R-:W-:Y:S02]  /*0a10*/  ULEA UR8, UR37, UR8, 0x18 ;  /* 0x0000000825087291 */ /* 0x000fe4000f8ec0ff */
[----:B---3--:R-:W-:-:S04]  /*0a20*/  UIADD3 UR12, UPT, UPT, -UR6, 0x100000, URZ ;  /* 0x00100000060c7890 */ /* 0x008fc8000fffe1ff */
[----:B------:R-:W-:Y:S02]  /*0a30*/  USHF.L.U32 UR13, UR12, 0xb, URZ ;  /* 0x0000000b0c0d7899 */ /* 0x000fe400080006ff */
[----:B------:R-:W-:Y:S01]  /*0a40*/  USHF.L.U32 UR12, UR12, 0x1, URZ ;  /* 0x000000010c0c7899 */ /* 0x000fe200080006ff */
[----:B------:R-:W-:Y:S01]  /*0a50*/  ELECT P1, URZ, PT ;  /* 0x0000000000ff782f */ /* 0x000fe20003820000 */
[----:B------:R-:W2:Y:S10]  /*0a60*/  FENCE.VIEW.ASYNC.S ;  /* 0x00000000000073c6 */ /* 0x000eb40000000000 */
[----:B--2---:R2:W3:Y:S01]  /*0a70*/  SYNCS.EXCH.64 URZ, [UR8+0x140], UR12 ;  /* 0x0001400c08ff75b2 */ /* 0x0044e20008000100 */
[----:B------:R2:W1:Y:S01]  /*0a80*/  SYNCS.EXCH.64 URZ, [UR8+0x148], UR12 ;  /* 0x0001480c08ff75b2 */ /* 0x0004620008000100 */
[----:B------:R-:W-:Y:S01]  /*0a90*/  NOP ;  /* 0x0000000000007918 */ /* 0x000fe20000000000 */
.L_x_12:
[----:B------:R-:W4:Y:S01]  /*0aa0*/  SHFL.IDX PT, R0, R68, RZ, 0x1f ;  /* 0x00001fff44007589 */ /* 0x000f2200000e0000 */
[----:B------:R-:W-:Y:S01]  /*0ab0*/  NOP ;  /* 0x0000000000007918 */ /* 0x000fe20000000000 */
[----:B----4-:R-:W-:-:S13]  /*0ac0*/  ISETP.NE.AND P1, PT, R0, 0x4, PT ;  /* 0x000000040000780c */ /* 0x010fda0003f25270 */
[----:B------:R-:W-:Y:S05]  /*0ad0*/  @P1 BRA `(.L_x_13) ;  /* 0x0000000000481947 */ /* 0x000fea0003800000 */
[----:B---3--:R-:W-:Y:S01]  /*0ae0*/  UMOV UR9, 0x1e0 ;  /* 0x000001e000097882 */ /* 0x008fe20000000000 */
[----:B--2---:R-:W-:Y:S01]  /*0af0*/  UMOV UR8, 0x400 ;  /* 0x0000040000087882 */ /* 0x004fe20000000000 */
[----:B------:R-:W-:Y:S01]  /*0b00*/  USEL UR9, UR9, 0x1a0, UP4 ;  /* 0x000001a009097887 */ /* 0x000fe2000a000000 */
        /* <DEDUP_REMOVED lines=9> */
[----:B------:R-:W2:Y:S02]  /*0ba0*/  FENCE.VIEW.ASYNC.S ;  /* 0x00000000000073c6 */ /* 0x000ea40000000000 */
[----:B--2---:R4:W2:Y:S08]  /*0bb0*/  SYNCS.EXCH.64 URZ, [UR8+0x150], UR12 ;  /* 0x0001500c08ff75b2 */ /* 0x0048b00008000100 */
[----:B------:R4:W3:Y:S01]  /*0bc0*/  SYNCS.EXCH.64 URZ, [UR8+0x160], UR14 ;  /* 0x0001600e08ff75b2 */ /* 0x0008e20008000100 */
[----:B------:R4:W1:Y:S01]  /*0bd0*/  SYNCS.EXCH.64 URZ, [UR8+0x158], UR12 ;  /* 0x0001580c08ff75b2 */ /* 0x0008620008000100 */
[----:B------:R4:W1:Y:S02]  /*0be0*/  SYNCS.EXCH.64 URZ, [UR8+0x168], UR14 ;  /* 0x0001680e08ff75b2 */ /* 0x0008640008000100 */
[----:B----4-:R-:W-:Y:S01]  /*0bf0*/  NOP ;  /* 0x0000000000007918 */ /* 0x010fe20000000000 */
.L_x_13:
[----:B------:R-:W4:Y:S01]  /*0c00*/  SHFL.IDX PT, R0, R68, RZ, 0x1f ;  /* 0x00001fff44007589 */ /* 0x000f2200000e0000 */
[----:B------:R-:W-:Y:S01]  /*0c10*/  NOP ;  /* 0x0000000000007918 */ /* 0x000fe20000000000 */
[----:B----4-:R-:W-:-:S13]  /*0c20*/  ISETP.NE.AND P1, PT, R0, 0x5, PT ;  /* 0x000000050000780c */ /* 0x010fda0003f25270 */
[----:B------:R-:W-:Y:S05]  /*0c30*/  @P1 BRA `(.L_x_14) ;  /* 0x0000000000541947 */ /* 0x000fea0003800000 */
[----:B---3--:R-:W-:Y:S01]  /*0c40*/  UMOV UR9, 0x400 ;  /* 0x0000040000097882 */ /* 0x008fe20000000000 */
[----:B--2---:R-:W-:Y:S01]  /*0c50*/  UMOV UR8, 0x1 ;  /* 0x0000000100087882 */ /* 0x004fe20000000000 */
        /* <DEDUP_REMOVED lines=13> */
[----:B------:R4:W1:Y:S01]  /*0d30*/  SYNCS.EXCH.64 URZ, [UR9+0x198], UR14 ;  /* 0x0001980e09ff75b2 */ /* 0x0008620008000100 */
[----:B------:R4:W1:Y:S01]  /*0d40*/  SYNCS.EXCH.64 URZ, [UR9+0x180], UR12 ;  /* 0x0001800c09ff75b2 */ /* 0x0008620008000100 */
[----:B------:R4:W1:Y:S01]  /*0d50*/  SYNCS.EXCH.64 URZ, [UR9+0x1a0], UR14 ;  /* 0x0001a00e09ff75b2 */ /* 0x0008620008000100 */
[----:B------:R4:W1:Y:S01]  /*0d60*/  SYNCS.EXCH.64 URZ, [UR9+0x188], UR12 ;  /* 0x0001880c09ff75b2 */ /* 0x0008620008000100 */
[----:B------:R4:W1:Y:S02]  /*0d70*/  SYNCS.EXCH.64 URZ, [UR9+0x1a8], UR14 ;  /* 0x0001a80e09ff75b2 */ /* 0x0008640008000100 */
[----:B----4-:R-:W-:Y:S01]  /*0d80*/  NOP ;  /* 0x0000000000007918 */ /* 0x010fe20000000000 */
.L_x_14:
[----:B------:R-:W4:Y:S01]  /*0d90*/  SHFL.IDX PT, R0, R68, RZ, 0x1f ;  /* 0x00001fff44007589 */ /* 0x000f2200000e0000 */
[----:B------:R-:W-:Y:S01]  /*0da0*/  ISETP.NE.OR P0, PT, RZ, UR10, !P0 ;  /* 0x0000000aff007c0c */ /* 0x000fe2000c705670 */
[----:B------:R-:W-:Y:S01]  /*0db0*/  NOP ;  /* 0x0000000000007918 */ /* 0x000fe20000000000 */
[----:B----4-:R-:W-:-:S13]  /*0dc0*/  ISETP.NE.AND P1, PT, R0, 0x3, PT ;  /* 0x000000030000780c */ /* 0x010fda0003f25270 */
[----:B------:R-:W-:Y:S05]  /*0dd0*/  @P1 BRA `(.L_x_15) ;  /* 0x0000000000341947 */ /* 0x000fea0003800000 */
[----:B--2---:R-:W-:Y:S01]  /*0de0*/  UMOV UR8, 0x400 ;  /* 0x0000040000087882 */ /* 0x004fe20000000000 */
[----:B------:R-:W-:Y:S01]  /*0df0*/  UMOV UR6, 0x20 ;  /* 0x0000002000067882 */ /* 0x000fe20000000000 */
[----:B------:R-:W-:Y:S02]  /*0e00*/  ULEA UR8, UR37, UR8, 0x18 ;  /* 0x0000000825087291 */ /* 0x000fe4000f8ec0ff */
[----:B---3--:R-:W-:-:S04]  /*0e10*/  UIADD3 UR12, UPT, UPT, -UR6, 0x100000, URZ ;  /* 0x00100000060c7890 */ /* 0x008fc8000fffe1ff */
[----:B------:R-:W-:Y:S02]  /*0e20*/  USHF.L.U32 UR13, UR12, 0xb, URZ ;  /* 0x0000000b0c0d7899 */ /* 0x000fe400080006ff */
[----:B------:R-:W-:Y:S01]  /*0e30*/  USHF.L.U32 UR12, UR12, 0x1, URZ ;  /* 0x000000010c0c7899 */ /* 0x000fe200080006ff */
[----:B------:R-:W-:Y:S01]  /*0e40*/  ELECT P1, URZ, PT ;  /* 0x0000000000ff782f */ /* 0x000fe20003820000 */
[----:B------:R-:W2:Y:S10]  /*0e50*/  FENCE.VIEW.ASYNC.S ;  /* 0x00000000000073c6 */ /* 0x000eb40000000000 */
[----:B--2---:R4:W2:Y:S01]  /*0e60*/  SYNCS.EXCH.64 URZ, [UR8+0x1b0], UR12 ;  /* 0x0001b00c08ff75b2 */ /* 0x0048a20008000100 */
[----:B------:R4:W3:Y:S01]  /*0e70*/  SYNCS.EXCH.64 URZ, [UR8+0x1c0], UR12 ;  /* 0x0001c00c08ff75b2 */ /* 0x0008e20008000100 */
[----:B------:R4:W1:Y:S01]  /*0e80*/  SYNCS.EXCH.64 URZ, [UR8+0x1b8], UR12 ;  /* 0x0001b80c08ff75b2 */ /* 0x0008620008000100 */
[----:B------:R4:W1:Y:S02]  /*0e90*/  SYNCS.EXCH.64 URZ, [UR8+0x1c8], UR12 ;  /* 0x0001c80c08ff75b2 */ /* 0x0008640008000100 */
[----:B----4-:R-:W-:Y:S01]  /*0ea0*/  NOP ;  /* 0x0000000000007918 */ /* 0x010fe20000000000 */
.L_x_15:
[----:B------:R-:W-:Y:S01]  /*0eb0*/  VOTEU.ALL UP0, P0 ;  /* 0x0000000000ff7886 */ /* 0x000fe20000000000 */
[----:B--2---:R-:W2:Y:S01]  /*0ec0*/  LDCU UR8, c[0x0][0x36c] ;  /* 0x00006d80ff0877ac */ /* 0x004ea20008000800 */
[----:B------:R-:W-:Y:S01]  /*0ed0*/  NOP ;  /* 0x0000000000007918 */ /* 0x000fe20000000000 */
[----:B------:R-:W-:Y:S01]  /*0ee0*/  LOP3.LUT R2, R74, 0x1f, RZ, 0xc0, !PT ;  /* 0x0000001f4a027812 */ /* 0x000fe200078ec0ff */
[----:B---3--:R-:W-:Y:S01]  /*0ef0*/  UMOV UR12, 0x20 ;  /* 0x00000020000c7882 */ /* 0x008fe20000000000 */
[----:B------:R-:W-:Y:S01]  /*0f00*/  @!UP0 UMOV UR6, 0x400 ;  /* 0x0000040000068882 */ /* 0x000fe20000000000 */
[----:B------:R-:W-:-:S04]  /*0f10*/  @!UP0 UIADD3 UR12, UPT, UPT, -UR12, 0x100000, URZ ;  /* 0x001000000c0c8890 */ /* 0x000fc8000fffe1ff */
[----:B------:R-:W-:Y:S02]  /*0f20*/  @!UP0 USHF.L.U32 UR13, UR12, 0xb, URZ ;  /* 0x0000000b0c0d8899 */ /* 0x000fe400080006ff */
[----:B------:R-:W-:Y:S02]  /*0f30*/  @!UP0 USHF.L.U32 UR12, UR12, 0x1, URZ ;  /* 0x000000010c0c8899 */ /* 0x000fe400080006ff */
[----:B------:R-:W-:Y:S01]  /*0f40*/  @!UP0 ULEA UR6, UR37, UR6, 0x18 ;  /* 0x0000000625068291 */ /* 0x000fe2000f8ec0ff */
[----:B------:R-:W-:Y:S01]  /*0f50*/  VOTEU.ALL UP0, P0 ;  /* 0x0000000000ff7886 */ /* 0x000fe20000000000 */
[----:B------:R-:W-:Y:S01]  /*0f60*/  UISETP.NE.AND UP3, UPT, UR10, URZ, UPT ;  /* 0x000000ff0a00728c */ /* 0x000fe2000bf65270 */
[----:B------:R-:W3:Y:S09]  /*0f70*/  FENCE.VIEW.ASYNC.S ;  /* 0x00000000000073c6 */ /* 0x000ef20000000000 */
[----:B---3--:R3:W4:Y:S01]  /*0f80*/  @!UP0 SYNCS.EXCH.64 URZ, [UR6+0x1d0], UR12 ;  /* 0x0001d00c06ff85b2 */ /* 0x0087220008000100 */
[----:B--2---:R-:W-:-:S09]  /*0f90*/  UISETP.EQ.U32.AND UP0, UPT, UR8, 0x1, UPT ;  /* 0x000000010800788c */ /* 0x004fd2000bf02070 */
[----:B------:R-:W-:Y:S05]  /*0fa0*/  BRA.U !UP0, `(.L_x_16) ;  /* 0x0000000108087547 */ /* 0x000fea000b800000 */
[----:B-1--4-:R-:W-:Y:S01]  /*0fb0*/  UCGABAR_ARV ;  /* 0x00000000000079c7 */ /* 0x012fe20008000000 */
[----:B------:R-:W-:Y:S05]  /*0fc0*/  BRA `(.L_x_17) ;  /* 0x0000000000047947 */ /* 0x000fea0003800000 */
.L_x_16:
[----:B-1--4-:R-:W-:Y:S01]  /*0fd0*/  NOP ;  /* 0x0000000000007918 */ /* 0x012fe20000000000 */
.L_x_17:
[----:B------:R-:W1:Y:S01]  /*0fe0*/  S2R R15, SR_CTAID.Y ;  /* 0x00000000000f7919 */ /* 0x000e620000002600 */
[----:B------:R-:W-:-:S05]  /*0ff0*/  CS2R.32 R61, SR_CgaSize ;  /* 0x00000000003d7805 */ /* 0x000fca0000008a00 */
[----:B------:R-:W-:-:S05]  /*1000*/  IMAD R61, R61, -0xa0, RZ ;  /* 0xffffff603d3d7824 */ /* 0x000fca00078e02ff */
[----:B---3--:R-:W-:-:S14]  /*1010*/  R2UR UR6, R61 ;  /* 0x000000003d0672ca */ /* 0x008fdc00000e0000 */
[----:B------:R-:W2:Y:S01]  /*1020*/  LDCU UR6, c[0x0][UR6+0x2b4] ;  /* 0x00005680060677ac */ /* 0x000ea20008000800 */
[----:B------:R-:W-:-:S05]  /*1030*/  CS2R.32 R0, SR_CgaSize ;  /* 0x0000000000007805 */ /* 0x000fca0000008a00 */
[----:B------:R-:W-:-:S06]  /*1040*/  IMAD R0, R0, -0xa0, RZ ;  /* 0xffffff6000007824 */ /* 0x000fcc00078e02ff */
[----:B------:R-:W3:Y:S01]  /*1050*/  LDC R0, c[0x0][R0+0x2a4] ;  /* 0x0000a90000007b82 */ /* 0x000ee20000000800 */
[----:B------:R-:W-:Y:S01]  /*1060*/  PRMT R10, RZ, 0x7610, R10 ;  /* 0x00007610ff0a7816 */ /* 0x000fe2000000000a */
[----:B------:R-:W4:Y:S01]  /*1070*/  S2R R3, SR_CTAID.X ;  /* 0x0000000000037919 */ /* 0x000f220000002500 */
[----:B------:R-:W-:-:S05]  /*1080*/  CS2R.32 R61, SR_CgaSize ;  /* 0x00000000003d7805 */ /* 0x000fca0000008a00 */
[----:B------:R-:W-:-:S05]  /*1090*/  IMAD R61, R61, -0xa0, RZ ;  /* 0xffffff603d3d7824 */ /* 0x000fca00078e02ff */
[----:B------:R-:W-:-:S14]  /*10a0*/  R2UR UR8, R61 ;  /* 0x000000003d0872ca */ /* 0x000fdc00000e0000 */
[----:B------:R-:W3:Y:S01]  /*10b0*/  LDCU UR8, c[0x0][UR8+0x2b0] ;  /* 0x00005600080877ac */ /* 0x000ee20008000800 */
[----:B------:R-:W-:Y:S01]  /*10c0*/  UISETP.NE.AND UP1, UPT, UR10, 0x2, UPT ;  /* 0x000000020a00788c */ /* 0x000fe2000bf25270 */
[----:B------:R-:W2:Y:S01]  /*10d0*/  LDC R11, c[0x0][0xb24] ;  /* 0x0002c900ff0b7b82 */ /* 0x000ea20000000800 */
[----:B------:R-:W-:-:S05]  /*10e0*/  CS2R.32 R4, SR_CgaSize ;  /* 0x0000000000047805 */ /* 0x000fca0000008a00 */
[----:B------:R-:W-:-:S06]  /*10f0*/  IMAD R4, R4, -0xa0, RZ ;  /* 0xffffff6004047824 */ /* 0x000fcc00078e02ff */
[----:B------:R-:W3:Y:S08]  /*1100*/  LDC R4, c[0x0][R4+0x2a0] ;  /* 0x0000a80004047b82 */ /* 0x000ef00000000800 */
[----:B------:R-:W3:Y:S01]  /*1110*/  LDC R28, c[0x0][0xb24] ;  /* 0x0002c900ff1c7b82 */ /* 0x000ee20000000800 */
[----:B-1----:R-:W-:-:S07]  /*1120*/  I2FP.F32.U32 R60, R15 ;  /* 0x0000000f003c7245 */ /* 0x002fce0000201000 */
[----:B------:R-:W1:Y:S01]  /*1130*/  S2UR UR36, SR_CTAID.Z ;  /* 0x00000000002479c3 */ /* 0x000e620000002700 */
[----:B--2---:R-:W-:Y:S01]  /*1140*/  ISETP.GE.AND P0, PT, R11, 0x1, PT ;  /* 0x000000010b00780c */ /* 0x004fe20003f06270 */
[----:B----4-:R-:W-:Y:S01]  /*1150*/  IMAD.MOV.U32 R14, RZ, RZ, R3 ;  /* 0x000000ffff0e7224 */ /* 0x010fe200078e0003 */
[----:B------:R-:W-:Y:S01]  /*1160*/  I2FP.F32.U32 R61, R3 ;  /* 0x00000003003d7245 */ /* 0x000fe20000201000 */
[----:B------:R-:W-:Y:S01]  /*1170*/  FMUL R60, R60, UR6 ;  /* 0x000000063c3c7c20 */ /* 0x000fe20008400000 */
[----:B------:R-:W2:Y:S03]  /*1180*/  LDCU UR6, c[0x0][0xb30] ;  /* 0x00016600ff0677ac */ /* 0x000ea60008000800 */
[----:B---3--:R-:W-:Y:S02]  /*1190*/  FMUL R61, R61, UR8 ;  /* 0x000000083d3d7c20 */ /* 0x008fe40008400000 */
[----:B------:R-:W3:Y:S08]  /*11a0*/  F2I.U32.TRUNC.NTZ R60, R60 ;  /* 0x0000003c003c7305 */ /* 0x000ef0000020f000 */
[----:B------:R-:W4:Y:S01]  /*11b0*/  F2I.U32.TRUNC.NTZ R61, R61 ;  /* 0x0000003d003d7305 */ /* 0x000f22000020f000 */
[----:B--2---:R-:W-:Y:S01]  /*11c0*/  UISETP.NE.AND UP2, UPT, UR6, 0x1, UPT ;  /* 0x000000010600788c */ /* 0x004fe2000bf45270 */
[----:B---3--:R-:W-:-:S05]  /*11d0*/  IADD3 R60, PT, PT, -R60, RZ, RZ ;  /* 0x000000ff3c3c7210 */ /* 0x008fca0007ffe1ff */
[----:B------:R-:W-:Y:S01]  /*11e0*/  IMAD R60, R0, R60, R15 ;  /* 0x0000003c003c7224 */ /* 0x000fe200078e020f */
[----:B------:R-:W-:Y:S01]  /*11f0*/  PRMT R0, RZ, 0x7610, R0 ;  /* 0x00007610ff007816 */ /* 0x000fe20000000000 */
[----:B----4-:R-:W-:-:S04]  /*1200*/  IMAD.MOV R61, RZ, RZ, -R61 ;  /* 0x000000ffff3d7224 */ /* 0x010fc800078e0a3d */
[----:B------:R-:W-:Y:S01]  /*1210*/  IMAD R61, R4, R61, R3 ;  /* 0x0000003d043d7224 */ /* 0x000fe200078e0203 */
[----:B-1----:R-:W-:Y:S06]  /*1220*/  BRA.U UP3, `(.L_x_18) ;  /* 0x0000000103247547 */ /* 0x002fec000b800000 */
[----:B------:R-:W-:Y:S01]  /*1230*/  ISETP.NE.AND P1, PT, R60, RZ, PT ;  /* 0x000000ff3c00720c */ /* 0x000fe20003f25270 */
[----:B------:R-:W-:Y:S01]  /*1240*/  IMAD.MOV.U32 R0, RZ, RZ, 0x3 ;  /* 0x00000003ff007424 */ /* 0x000fe200078e00ff */
[C---:B------:R-:W-:Y:S02]  /*1250*/  LOP3.LUT R4, R61.reuse, 0xfffffffe, RZ, 0xc0, !PT ;  /* 0xfffffffe3d047812 */ /* 0x040fe400078ec0ff */
[----:B------:R-:W-:Y:S02]  /*1260*/  ISETP.LT.U32.OR P1, PT, R61, 0x2, !P1 ;  /* 0x000000023d00780c */ /* 0x000fe40004f21470 */
[----:B------:R-:W-:Y:S02]  /*1270*/  SHF.L.U32 R0, R0, R4, RZ ;  /* 0x0000000400007219 */ /* 0x000fe400000006ff */
[----:B------:R-:W-:Y:S02]  /*1280*/  SEL R6, RZ, 0x1, !P1 ;  /* 0x00000001ff067807 */ /* 0x000fe40004800000 */
[----:B------:R-:W-:-:S05]  /*1290*/  SEL R5, RZ, 0x2, !P1 ;  /* 0x00000002ff057807 */ /* 0x000fca0004800000 */
[----:B------:R-:W-:-:S05]  /*12a0*/  IMAD.IADD R5, R6, 0x1, R5 ;  /* 0x0000000106057824 */ /* 0x000fca00078e0205 */
[----:B------:R-:W-:Y:S02]  /*12b0*/  PRMT R10, R5, 0x7610, R10 ;  /* 0x00007610050a7816 */ /* 0x000fe4000000000a */
.L_x_18:
[----:B------:R-:W-:Y:S05]  /*12c0*/  @!P0 BRA `(.L_x_19) ;  /* 0x0000000000b88947 */ /* 0x000fea0003800000 */
[----:B------:R-:W1:Y:S01]  /*12d0*/  LDC.64 R6, c[0x0][0xb18] ;  /* 0x0002c600ff067b82 */ /* 0x000e620000000a00 */
[----:B------:R-:W-:-:S07]  /*12e0*/  ISETP.NE.AND P0, PT, R11, 0x1, PT ;  /* 0x000000010b00780c */ /* 0x000fce0003f05270 */
[----:B------:R-:W2:Y:S08]  /*12f0*/  LDC R14, c[0x0][0xb0c] ;  /* 0x0002c300ff0e7b82 */ /* 0x000eb00000000800 */
[----:B------:R-:W3:Y:S08]  /*1300*/  LDC R16, c[0x0][0x370] ;  /* 0x0000dc00ff107b82 */ /* 0x000ef00000000800 */
[----:B------:R-:W4:Y:S01]  /*1310*/  LDC R13, c[0x0][0x374] ;  /* 0x0000dd00ff0d7b82 */ /* 0x000f220000000800 */
[----:B-1----:R-:W-:-:S07]  /*1320*/  ISETP.NE.AND P1, PT, R6, 0x1, PT ;  /* 0x000000010600780c */ /* 0x002fce0003f25270 */
[----:B------:R-:W3:Y:S01]  /*1330*/  LDC.64 R8, c[0x0][0xb10] ;  /* 0x0002c400ff087b82 */ /* 0x000ee20000000a00 */
[----:B--2---:R-:W-:-:S07]  /*1340*/  ISETP.NE.AND P2, PT, R14, 0x1, PT ;  /* 0x000000010e00780c */ /* 0x004fce0003f45270 */
[----:B------:R-:W1:Y:S08]  /*1350*/  LDC R12, c[0x0][0xb20] ;  /* 0x0002c800ff0c7b82 */ /* 0x000e700000000800 */
[----:B------:R-:W2:Y:S01]  /*1360*/  LDC.64 R4, c[0x0][0xb28] ;  /* 0x0002ca00ff047b82 */ /* 0x000ea20000000a00 */
[----:B----4-:R-:W-:-:S04]  /*1370*/  IMAD.HI.U32 R17, R13, R7, RZ ;  /* 0x000000070d117227 */ /* 0x010fc800078e00ff */
[----:B------:R-:W-:-:S04]  /*1380*/  IMAD.HI.U32 R7, R15, R7, RZ ;  /* 0x000000070f077227 */ /* 0x000fc800078e00ff */
[----:B---3--:R-:W-:-:S05]  /*1390*/  IMAD.HI.U32 R18, R16, R8, RZ ;  /* 0x0000000810127227 */ /* 0x008fca00078e00ff */
[-C--:B------:R-:W-:Y:S01]  /*13a0*/  @P2 SHF.R.U32.HI R16, RZ, R9.reuse, R18 ;  /* 0x00000009ff102219 */ /* 0x080fe20000011612 */
[----:B------:R-:W-:Y:S01]  /*13b0*/  IMAD.HI.U32 R18, R3, R8, RZ ;  /* 0x0000000803127227 */ /* 0x000fe200078e00ff */
[-C--:B-1----:R-:W-:Y:S02]  /*13c0*/  @P1 SHF.R.U32.HI R13, RZ, R12.reuse, R17 ;  /* 0x0000000cff0d1219 */ /* 0x082fe40000011611 */
[----:B------:R-:W-:Y:S02]  /*13d0*/  SHF.R.U32.HI R7, RZ, R12, R7 ;  /* 0x0000000cff077219 */ /* 0x000fe40000011607 */
[----:B------:R-:W-:Y:S02]  /*13e0*/  SHF.R.U32.HI R18, RZ, R9, R18 ;  /* 0x00000009ff127219 */ /* 0x000fe40000011612 */
[----:B------:R-:W-:Y:S01]  /*13f0*/  SEL R7, R15, R7, !P1 ;  /* 0x000000070f077207 */ /* 0x000fe20004800000 */
[----:B--2---:R-:W-:Y:S01]  /*1400*/  IMAD.HI.U32 R17, R13, R4, RZ ;  /* 0x000000040d117227 */ /* 0x004fe200078e00ff */
[----:B------:R-:W-:-:S03]  /*1410*/  SEL R18, R3, R18, !P2 ;  /* 0x0000001203127207 */ /* 0x000fc60005000000 */
[----:B------:R-:W-:Y:S01]  /*1420*/  IMAD.HI.U32 R8, R16, R4, RZ ;  /* 0x0000000410087227 */ /* 0x000fe200078e00ff */
[----:B------:R-:W-:-:S04]  /*1430*/  @P0 SHF.R.U32.HI R13, RZ, R5, R17 ;  /* 0x00000005ff0d0219 */ /* 0x000fc80000011611 */
[----:B------:R-:W-:Y:S01]  /*1440*/  @P0 SHF.R.U32.HI R16, RZ, R5, R8 ;  /* 0x00000005ff100219 */ /* 0x000fe20000011608 */
[----:B------:R-:W-:-:S04]  /*1450*/  IMAD R13, R13, R11, RZ ;  /* 0x0000000b0d0d7224 */ /* 0x000fc800078e02ff */
[----:B------:R-:W-:Y:S01]  /*1460*/  IMAD R8, R16, R11, RZ ;  /* 0x0000000b10087224 */ /* 0x000fe200078e02ff */
[----:B------:R-:W-:-:S04]  /*1470*/  ISETP.GE.AND P1, PT, R7, R13, PT ;  /* 0x0000000d0700720c */ /* 0x000fc80003f26270 */
[----:B------:R-:W-:Y:S01]  /*1480*/  ISETP.GE.OR P1, PT, R18, R8, P1 ;  /* 0x000000081200720c */ /* 0x000fe20000f26670 */
[----:B------:R-:W-:-:S05]  /*1490*/  IMAD.HI.U32 R8, R7, R4, RZ ;  /* 0x0000000407087227 */ /* 0x000fca00078e00ff */
[----:B------:R-:W-:-:S04]  /*14a0*/  SHF.R.U32.HI R8, RZ, R5, R8 ;  /* 0x00000005ff087219 */ /* 0x000fc80000011608 */
[----:B------:R-:W-:-:S03]  /*14b0*/  SEL R8, R7, R8, !P0 ;  /* 0x0000000807087207 */ /* 0x000fc60004000000 */
[----:B------:R-:W-:Y:S01]  /*14c0*/  @!P1 IMAD.HI.U32 R9, R18, R4, RZ ;  /* 0x0000000412099227 */ /* 0x000fe200078e00ff */
[----:B------:R-:W-:-:S04]  /*14d0*/  IADD3 R4, PT, PT, -R8, RZ, RZ ;  /* 0x000000ff08047210 */ /* 0x000fc80007ffe1ff */
[----:B------:R-:W-:Y:S01]  /*14e0*/  @!P1 SHF.R.U32.HI R5, RZ, R5, R9 ;  /* 0x00000005ff059219 */ /* 0x000fe20000011609 */
[----:B------:R-:W-:Y:S01]  /*14f0*/  IMAD R4, R11, R4, R7 ;  /* 0x000000040b047224 */ /* 0x000fe200078e0207 */
[----:B------:R-:W-:Y:S02]  /*1500*/  IADD3 R9, PT, PT, -R7, RZ, RZ ;  /* 0x000000ff07097210 */ /* 0x000fe40007ffe1ff */
[----:B------:R-:W-:-:S03]  /*1510*/  @!P1 SEL R5, R18, R5, !P0 ;  /* 0x0000000512059207 */ /* 0x000fc60004000000 */
[----:B------:R-:W-:Y:S02]  /*1520*/  IMAD R9, R6, R9, R15 ;  /* 0x0000000906097224 */ /* 0x000fe400078e020f */
[--C-:B------:R-:W-:Y:S02]  /*1530*/  @!P1 IMAD.IADD R8, R8, 0x1, -R5.reuse ;  /* 0x0000000108089824 */ /* 0x100fe400078e0a05 */
[----:B------:R-:W-:Y:S01]  /*1540*/  @!P1 IMAD R5, R4, R16, R5 ;  /* 0x0000001004059224 */ /* 0x000fe200078e0205 */
[----:B------:R-:W-:Y:S01]  /*1550*/  IADD3 R4, PT, PT, -R18, RZ, RZ ;  /* 0x000000ff12047210 */ /* 0x000fe20007ffe1ff */
[----:B------:R-:W-:Y:S02]  /*1560*/  @!P1 IMAD R7, R8, R11, R18 ;  /* 0x0000000b08079224 */ /* 0x000fe400078e0212 */
[----:B------:R-:W-:Y:S02]  /*1570*/  @!P1 IMAD.MOV.U32 R18, RZ, RZ, R5 ;  /* 0x000000ffff129224 */ /* 0x000fe400078e0005 */
[----:B------:R-:W-:-:S02]  /*1580*/  IMAD R4, R14, R4, R3 ;  /* 0x000000040e047224 */ /* 0x000fc400078e0203 */
[----:B------:R-:W-:Y:S02]  /*1590*/  IMAD R15, R7, R6, R9 ;  /* 0x00000006070f7224 */ /* 0x000fe400078e0209 */
[----:B------:R-:W-:Y:S02]  /*15a0*/  IMAD R14, R18, R14, R4 ;  /* 0x0000000e120e7224 */ /* 0x000fe400078e0204 */
.L_x_19:
[----:B------:R-:W-:Y:S05]  /*15b0*/  BRA.U UP2, `(.L_x_20) ;  /* 0x0000000102407547 */ /* 0x000fea000b800000 */
[----:B------:R-:W1:Y:S08]  /*15c0*/  LDC.64 R6, c[0x0][0xb10] ;  /* 0x0002c400ff067b82 */ /* 0x000e700000000a00 */
[----:B------:R-:W2:Y:S08]  /*15d0*/  LDC.64 R4, c[0x0][0xb18] ;  /* 0x0002c600ff047b82 */ /* 0x000eb00000000a00 */
[----:B------:R-:W3:Y:S08]  /*15e0*/  LDC R8, c[0x0][0xb20] ;  /* 0x0002c800ff087b82 */ /* 0x000ef00000000800 */
[----:B------:R-:W4:Y:S01]  /*15f0*/  LDC R9, c[0x0][0xb0c] ;  /* 0x0002c300ff097b82 */ /* 0x000f220000000800 */
[----:B-1----:R-:W-:-:S05]  /*1600*/  IMAD.HI.U32 R6, R14, R6, RZ ;  /* 0x000000060e067227 */ /* 0x002fca00078e00ff */
[----:B------:R-:W-:Y:S01]  /*1610*/  SHF.R.U32.HI R6, RZ, R7, R6 ;  /* 0x00000007ff067219 */ /* 0x000fe20000011606 */
[----:B--2---:R-:W-:Y:S01]  /*1620*/  IMAD.HI.U32 R5, R15, R5, RZ ;  /* 0x000000050f057227 */ /* 0x004fe200078e00ff */
[----:B------:R-:W-:-:S04]  /*1630*/  ISETP.NE.AND P0, PT, R4, 0x1, PT ;  /* 0x000000010400780c */ /* 0x000fc80003f05270 */
[----:B---3--:R-:W-:-:S04]  /*1640*/  SHF.R.U32.HI R5, RZ, R8, R5 ;  /* 0x00000008ff057219 */ /* 0x008fc80000011605 */
[----:B------:R-:W-:Y:S02]  /*1650*/  SEL R5, R15, R5, !P0 ;  /* 0x000000050f057207 */ /* 0x000fe40004000000 */
[----:B----4-:R-:W-:-:S04]  /*1660*/  ISETP.NE.AND P1, PT, R9, 0x1, PT ;  /* 0x000000010900780c */ /* 0x010fc80003f25270 */
[----:B------:R-:W-:-:S05]  /*1670*/  SEL R7, R14, R6, !P1 ;  /* 0x000000060e077207 */ /* 0x000fca0004800000 */
[----:B------:R-:W-:Y:S02]  /*1680*/  IMAD.IADD R6, R5, 0x1, -R7 ;  /* 0x0000000105067824 */ /* 0x000fe400078e0a07 */
[----:B------:R-:W-:Y:S02]  /*1690*/  IMAD.IADD R5, R7, 0x1, -R5 ;  /* 0x0000000107057824 */ /* 0x000fe400078e0a05 */
[----:B------:R-:W-:Y:S02]  /*16a0*/  IMAD R14, R6, R9, R14 ;  /* 0x00000009060e7224 */ /* 0x000fe400078e020e */
[----:B------:R-:W-:Y:S02]  /*16b0*/  IMAD R15, R5, R4, R15 ;  /* 0x00000004050f7224 */ /* 0x000fe400078e020f */
.L_x_20:
[----:B------:R-:W-:Y:S05]  /*16c0*/  BRA.U !UP0, `(.L_x_21) ;  /* 0x00000001080c7547 */ /* 0x000fea000b800000 */
[----:B------:R-:W-:Y:S01]  /*16d0*/  UCGABAR_WAIT ;  /* 0x0000000000007dc7 */ /* 0x000fe20008000000 */
[----:B------:R-:W-:Y:S01]  /*16e0*/  CCTL.IVALL ;  /* 0x00000000ff00798f */ /* 0x000fe20002000000 */
[----:B------:R-:W-:Y:S05]  /*16f0*/  BRA `(.L_x_22) ;  /* 0x0000000000047947 */ /* 0x000fea0003800000 */
.L_x_21:
[----:B------:R-:W-:Y:S06]  /*1700*/  BAR.SYNC.DEFER_BLOCKING 0x0 ;  /* 0x0000000000007b1d */ /* 0x000fec0000010000 */
.L_x_22:
[----:B------:R-:W-:Y:S05]  /*1710*/  BRA.U UP1, `(.L_x_23) ;  /* 0x0000001901887547 */ /* 0x000fea000b800000 */
[----:B------:R-:W1:Y:S01]  /*1720*/  LDCU UR15, c[0x0][0x38c] ;  /* 0x00007180ff0f77ac */ /* 0x000e620008000800 */
[----:B------:R-:W2:Y:S01]  /*1730*/  LDC R8, c[0x0][0x370] ;  /* 0x0000dc00ff087b82 */ /* 0x000ea20000000800 */
[C---:B------:R-:W-:Y:S01]  /*1740*/  IMAD.SHL.U32 R19, R3.reuse, 0x20, RZ ;  /* 0x0000002003137824 */ /* 0x040fe200078e00ff */
[----:B------:R-:W-:Y:S01]  /*1750*/  PLOP3.LUT P1, PT, PT, PT, UP4, 0x80, 0x8 ;  /* 0x000000000008781c */ /* 0x000fe20003f2f048 */
[----:B------:R-:W-:Y:S01]  /*1760*/  UISETP.NE.AND UP1, UPT, UR10, URZ, UPT ;  /* 0x000000ff0a00728c */ /* 0x000fe2000bf25270 */
[----:B------:R-:W-:Y:S01]  /*1770*/  ISETP.NE.AND P4, PT, R2, RZ, P5 ;  /* 0x000000ff0200720c */ /* 0x000fe20002f85270 */
[----:B------:R-:W-:Y:S01]  /*1780*/  IMAD.SHL.U32 R18, R3, 0x40, RZ ;  /* 0x0000004003127824 */ /* 0x000fe200078e00ff */
[----:B------:R-:W-:Y:S01]  /*1790*/  PLOP3.LUT P1, PT, P1, PT, PT, 0x8, 0x80 ;  /* 0x000000000080781c */ /* 0x000fe20000f2e170 */
[----:B------:R-:W-:Y:S01]  /*17a0*/  IMAD.MOV.U32 R17, RZ, RZ, 0x1 ;  /* 0x00000001ff117424 */ /* 0x000fe200078e00ff */
[----:B------:R-:W3:Y:S01]  /*17b0*/  LDC R0, c[0x0][0x374] ;  /* 0x0000dd00ff007b82 */ /* 0x000ee20000000800 */
[----:B------:R-:W-:Y:S01]  /*17c0*/  IMAD.MOV.U32 R16, RZ, RZ, RZ ;  /* 0x000000ffff107224 */ /* 0x000fe200078e00ff */
[----:B------:R-:W-:Y:S01]  /*17d0*/  CS2R R12, SRZ ;  /* 0x00000000000c7805 */ /* 0x000fe2000001ff00 */
[----:B------:R-:W-:Y:S01]  /*17e0*/  IMAD.MOV.U32 R11, RZ, RZ, 0x1 ;  /* 0x00000001ff0b7424 */ /* 0x000fe200078e00ff */
[----:B------:R-:W-:Y:S01]  /*17f0*/  LOP3.LUT R19, R19, 0x20, RZ, 0xc0, !PT ;  /* 0x0000002013137812 */ /* 0x000fe200078ec0ff */
[----:B------:R-:W4:Y:S01]  /*1800*/  LDCU.64 UR24, c[0x0][0x348] ;  /* 0x00006900ff1877ac */ /* 0x000f220008000a00 */
[----:B-1----:R-:W-:-:S02]  /*1810*/  UIADD3 UR4, UPT, UPT, UR15, 0x3f, URZ ;  /* 0x0000003f0f047890 */ /* 0x002fc4000fffe0ff */
[----:B------:R-:W-:Y:S02]  /*1820*/  USEL UR7, UR7, 0x2, UP1 ;  /* 0x0000000207077887 */ /* 0x000fe40008800000 */
[----:B------:R-:W-:Y:S01]  /*1830*/  USHF.R.S32.HI UR22, URZ, 0x1f, UR4 ;  /* 0x0000001fff167899 */ /* 0x000fe20008011404 */
[----:B------:R-:W-:-:S03]  /*1840*/  UMOV UR13, URZ ;  /* 0x000000ff000d7c82 */ /* 0x000fc60008000000 */
[----:B------:R-:W-:Y:S02]  /*1850*/  ULEA.HI UR22, UR22, UR4, URZ, 0x6 ;  /* 0x0000000416167291 */ /* 0x000fe4000f8f30ff */
[----:B------:R-:W-:Y:S02]  /*1860*/  UIADD3 UR4, UPT, UPT, UR15, -0x1, URZ ;  /* 0xffffffff0f047890 */ /* 0x000fe4000fffe0ff */
[----:B------:R-:W-:Y:S02]  /*1870*/  USHF.R.S32.HI UR22, URZ, 0x6, UR22 ;  /* 0x00000006ff167899 */ /* 0x000fe40008011416 */
[----:B------:R-:W-:Y:S02]  /*1880*/  UISETP.GE.U32.AND UP2, UPT, UR4, -0x7f, UPT ;  /* 0xffffff810400788c */ /* 0x000fe4000bf46070 */
[----:B------:R-:W-:Y:S02]  /*1890*/  UISETP.LT.U32.AND UP0, UPT, UR22, 0x11, UPT ;  /* 0x000000111600788c */ /* 0x000fe4000bf01070 */
[----:B------:R-:W-:-:S02]  /*18a0*/  UIADD3 UR15, UPT, UPT, UR15, 0x7e, URZ ;  /* 0x0000007e0f0f7890 */ /* 0x000fc4000fffe0ff */
[----:B------:R-:W-:-:S04]  /*18b0*/  USEL UR21, UR22, 0x11, UP0 ;  /* 0x0000001116157887 */ /* 0x000fc80008000000 */
[----:B------:R-:W-:Y:S02]  /*18c0*/  UIADD3 UR6, UPT, UPT, UR21, -0x1, URZ ;  /* 0xffffffff15067890 */ /* 0x000fe4000fffe0ff */
[----:B------:R-:W-:Y:S02]  /*18d0*/  @UP2 UIADD3 UR6, UPT, UPT, UR21, URZ, URZ ;  /* 0x000000ff15062290 */ /* 0x000fe4000fffe0ff */
[----:B------:R-:W-:Y:S02]  /*18e0*/  UIADD3 UR14, UPT, UPT, UR22, -UR21, URZ ;  /* 0x80000015160e7290 */ /* 0x000fe4000fffe0ff */
[----:B------:R-:W-:Y:S02]  /*18f0*/  UIADD3 UR5, UPT, UPT, UR6, 0x1, URZ ;  /* 0x0000000106057890 */ /* 0x000fe4000fffe0ff */
[----:B--2-4-:R-:W-:-:S12]  /*1900*/  UIADD3 UR6, UPT, UPT, -UR6, URZ, URZ ;  /* 0x000000ff06067290 */ /* 0x014fd8000fffe1ff */
.L_x_43:
[----:B------:R-:W-:Y:S01]  /*1910*/  UISETP.NE.AND UP0, UPT, UR37, URZ, UPT ;  /* 0x000000ff2500728c */ /* 0x000fe2000bf05270 */
[----:B------:R-:W1:Y:S08]  /*1920*/  S2UR UR37, SR_CgaCtaId ;  /* 0x00000000002579c3 */ /* 0x000e700000008800 */
[----:B------:R-:W-:Y:S05]  /*1930*/  BRA.U UP0, `(.L_x_24) ;  /* 0x0000000100347547 */ /* 0x000fea000b800000 */
[----:B------:R-:W2:Y:S01]  /*1940*/  S2R R2, SR_CgaCtaId ;  /* 0x0000000000027919 */ /* 0x000ea20000008800 */
[----:B------:R-:W-:-:S04]  /*1950*/  MOV R3, 0x400 ;  /* 0x0000040000037802 */ /* 0x000fc80000000f00 */
[----:B--2---:R-:W-:Y:S02]  /*1960*/  LEA R2, R2, R3, 0x18 ;  /* 0x0000000302027211 */ /* 0x004fe400078ec0ff */
[----:B------:R-:W-:-:S03]  /*1970*/  SHF.L.U32 R3, R11, 0x1f, RZ ;  /* 0x0000001f0b037819 */ /* 0x000fc600000006ff */
[----:B------:R-:W-:-:S04]  /*1980*/  IMAD R2, R12, 0x8, R2 ;  /* 0x000000080c027824 */ /* 0x000fc800078e0202 */
[----:B------:R-:W2:Y:S02]  /*1990*/  SYNCS.PHASECHK.TRANS64.TRYWAIT P0, [R2+URZ+0x1c0], R3 ;  /* 0x0001c003020075a7 */ /* 0x000ea400080011ff */
[----:B--2---:R-:W-:Y:S05]  /*19a0*/  @!P0 BRA `(.L_x_25) ;  /* 0x0000006400c88947 */ /* 0x004fea0003800000 */
.L_x_148:
[----:B------:R-:W-:Y:S01]  /*19b0*/  VIADD R12, R12, 0x1 ;  /* 0x000000010c0c7836 */ /* 0x000fe20000000000 */
[----:B------:R2:W-:Y:S04]  /*19c0*/  SYNCS.ARRIVE.TRANS64.A1T0 RZ, [R2+URZ+0x1b0], RZ ;  /* 0x0001b0ff02ff79a7 */ /* 0x0005e800081000ff */
[----:B------:R-:W-:-:S04]  /*19d0*/  ISETP.NE.AND P0, PT, R12, 0x2, PT ;  /* 0x000000020c00780c */ /* 0x000fc80003f05270 */
[----:B------:R-:W-:Y:S02]  /*19e0*/  SEL R12, R12, RZ, P0 ;  /* 0x000000ff0c0c7207 */ /* 0x000fe40000000000 */
[----:B--2---:R-:W-:-:S04]  /*19f0*/  SEL R2, RZ, 0x1, P0 ;  /* 0x00000001ff027807 */ /* 0x004fc80000000000 */
[----:B------:R-:W-:-:S07]  /*1a00*/  LOP3.LUT R11, R11, R2, RZ, 0x3c, !PT ;  /* 0x000000020b0b7212 */ /* 0x000fce00078e3cff */
.L_x_24:
[----:B------:R-:W-:Y:S01]  /*1a10*/  UMOV UR4, 0x400 ;  /* 0x0000040000047882 */ /* 0x000fe20000000000 */
[----:B------:R-:W-:Y:S01]  /*1a20*/  SHF.L.U32 R2, R17, 0x1f, RZ ;  /* 0x0000001f11027819 */ /* 0x000fe200000006ff */
[----:B-1----:R-:W-:Y:S01]  /*1a30*/  ULEA UR4, UR37, UR4, 0x18 ;  /* 0x0000000425047291 */ /* 0x002fe2000f8ec0ff */
[----:B------:R-:W-:Y:S01]  /*1a40*/  R2UR UR35, R18 ;  /* 0x00000000122372ca */ /* 0x000fe200000e0000 */
[----:B------:R-:W-:Y:S01]  /*1a50*/  UISETP.GE.U32.AND UP0, UPT, UR15, 0x7f, UPT ;  /* 0x0000007f0f00788c */ /* 0x000fe2000bf06070 */
[----:B------:R-:W-:Y:S01]  /*1a60*/  R2UR UR11, R19 ;  /* 0x00000000130b72ca */ /* 0x000fe200000e0000 */
[----:B------:R-:W-:Y:S01]  /*1a70*/  ULEA UR8, UR13, UR4, 0x3 ;  /* 0x000000040d087291 */ /* 0x000fe2000f8e18ff */
[----:B------:R-:W-:-:S08]  /*1a80*/  UMOV UR23, URZ ;  /* 0x000000ff00177c82 */ /* 0x000fd00008000000 */
[----:B------:R1:W2:Y:S01]  /*1a90*/  SYNCS.PHASECHK.TRANS64.TRYWAIT P0, [UR8+0x88], R2 ;  /* 0x00008802ff0075a7 */ /* 0x0002a20008001108 */
[----:B------:R-:W-:-:S13]  /*1aa0*/  R2UR UR8, R15 ;  /* 0x000000000f0872ca */ /* 0x000fda00000e0000 */
[----:B------:R-:W-:Y:S01]  /*1ab0*/  ULEA UR11, UR8, UR11, 0x6 ;  /* 0x0000000b080b7291 */ /* 0x000fe2000f8e30ff */
[----:B-1----:R-:W-:-:S05]  /*1ac0*/  LEA.HI R2, R14, R14, RZ, 0x1 ;  /* 0x0000000e0e027211 */ /* 0x002fca00078f08ff */
[----:B------:R-:W-:-:S05]  /*1ad0*/  IMAD.SHL.U32 R2, R2, 0x40, RZ ;  /* 0x0000004002027824 */ /* 0x000fca00078e00ff */
[----:B------:R-:W-:-:S04]  /*1ae0*/  LOP3.LUT R2, R2, 0xffffff80, RZ, 0xc0, !PT ;  /* 0xffffff8002027812 */ /* 0x000fc800078ec0ff */
[----:B------:R-:W-:-:S13]  /*1af0*/  R2UR UR9, R2 ;  /* 0x00000000020972ca */ /* 0x000fda00000e0000 */
[----:B------:R-:W-:Y:S01]  /*1b00*/  ULOP3.LUT UR35, UR9, 0x40, UR35, 0xf8, !UPT ;  /* 0x0000004009237892 */ /* 0x000fe2000f8ef823 */
[----:B------:R-:W-:Y:S11]  /*1b10*/  BRA.U !UP0, `(.L_x_26) ;  /* 0x0000000108c07547 */ /* 0x000ff6000b800000 */
[----:B------:R-:W-:Y:S01]  /*1b20*/  UMOV UR16, UR6 ;  /* 0x0000000600107c82 */ /* 0x000fe20008000000 */
[----:B------:R-:W-:Y:S01]  /*1b30*/  UMOV UR17, UR13 ;  /* 0x0000000d00117c82 */ /* 0x000fe20008000000 */
[----:B------:R-:W-:-:S05]  /*1b40*/  UMOV UR34, URZ ;  /* 0x000000ff00227c82 */ /* 0x000fca0008000000 */
.L_x_32:
[----:B------:R-:W-:Y:S01]  /*1b50*/  ULEA UR33, UR17, UR4, 0x3 ;  /* 0x0000000411217291 */ /* 0x000fe2000f8e18ff */
[----:B------:R-:W-:Y:S01]  /*1b60*/  @P5 MOV R3, 0x6000 ;  /* 0x0000600000035802 */ /* 0x000fe20000000f00 */
[----:B-12-4-:R-:W-:Y:S10]  /*1b70*/  @P0 BRA `(.L_x_27) ;  /* 0x00000000000c0947 */ /* 0x016ff40003800000 */
[----:B------:R-:W-:-:S04]  /*1b80*/  SHF.L.U32 R4, R17, 0x1f, RZ ;  /* 0x0000001f11047819 */ /* 0x000fc800000006ff */
[----:B------:R-:W1:Y:S02]  /*1b90*/  SYNCS.PHASECHK.TRANS64.TRYWAIT P0, [UR33+0x88], R4 ;  /* 0x00008804ff0075a7 */ /* 0x000e640008001121 */
[----:B-1----:R-:W-:Y:S05]  /*1ba0*/  @!P0 BRA `(.L_x_28) ;  /* 0x00000064005c8947 */ /* 0x002fea0003800000 */
.L_x_27:
[----:B------:R2:W-:Y:S01]  /*1bb0*/  @P5 SYNCS.ARRIVE.TRANS64 RZ, [UR33], R3 ;  /* 0x00000003ffff59a7 */ /* 0x0005e20008000021 */
[----:B------:R-:W-:Y:S02]  /*1bc0*/  ULOP3.LUT UR8, UR7, 0x2, URZ, 0xfc, !UPT ;  /* 0x0000000207087892 */ /* 0x000fe4000f8efcff */
[----:B------:R-:W-:Y:S02]  /*1bd0*/  UIADD3 UR16, UPT, UPT, UR16, 0x1, URZ ;  /* 0x0000000110107890 */ /* 0x000fe4000fffe0ff */
[----:B------:R-:W-:Y:S02]  /*1be0*/  UISETP.NE.AND UP0, UPT, UR8, 0x2, UPT ;  /* 0x000000020800788c */ /* 0x000fe4000bf05270 */
[----:B------:R-:W-:-:S07]  /*1bf0*/  UISETP.NE.AND UP2, UPT, UR16, 0x1, UPT ;  /* 0x000000011000788c */ /* 0x000fce000bf45270 */
[----:B------:R-:W-:Y:S05]  /*1c00*/  BRA.U UP0, `(.L_x_29) ;  /* 0x0000000100047547 */ /* 0x000fea000b800000 */
[----:B------:R-:W-:Y:S05]  /*1c10*/  BPT.TRAP 0x1 ;  /* 0x000000040000795c */ /* 0x000fea0000300000 */
.L_x_29:
[----:B------:R-:W-:Y:S04]  /*1c20*/  BSSY.RECONVERGENT B0, `(.L_x_30) ;  /* 0x0000003000007945 */ /* 0x000fe80003800200 */
[----:B------:R-:W-:Y:S05]  /*1c30*/  @!P4 BRA `(.L_x_31) ;  /* 0x000000000004c947 */ /* 0x000fea0003800000 */
[----:B------:R-:W-:Y:S05]  /*1c40*/  BPT.TRAP 0x1 ;  /* 0x000000040000795c */ /* 0x000fea0000300000 */
.L_x_31:
[----:B------:R-:W-:Y:S05]  /*1c50*/  BSYNC.RECONVERGENT B0 ;  /* 0x0000000000007941 */ /* 0x000fea0003800200 */
.L_x_30:
[----:B------:R-:W-:Y:S02]  /*1c60*/  UIADD3 UR13, UPT, UPT, UR17, 0x1, URZ ;  /* 0x00000001110d7890 */ /* 0x000fe4000fffe0ff */
[----:B------:R-:W-:Y:S02]  /*1c70*/  ULEA UR32, UR17, UR4, 0xd ;  /* 0x0000000411207291 */ /* 0x000fe4000f8e68ff */
[----:B------:R-:W-:Y:S02]  /*1c80*/  UISETP.NE.AND UP0, UPT, UR13, 0x11, UPT ;  /* 0x000000110d00788c */ /* 0x000fe4000bf05270 */
[----:B------:R-:W-:Y:S02]  /*1c90*/  UIADD3 UR28, UP1, UPT, UR24, 0x80, URZ ;  /* 0x00000080181c7890 */ /* 0x000fe4000ff3e0ff */
[----:B------:R-:W-:Y:S02]  /*1ca0*/  USEL UR9, URZ, 0x1, UP0 ;  /* 0x00000001ff097887 */ /* 0x000fe40008000000 */
[----:B------:R-:W-:-:S02]  /*1cb0*/  USEL UR13, UR13, URZ, UP0 ;  /* 0x000000ff0d0d7287 */ /* 0x000fc40008000000 */
[----:B------:R-:W-:Y:S02]  /*1cc0*/  UIADD3 UR26, UP0, UPT, UR24, 0x180, URZ ;  /* 0x00000180181a7890 */ /* 0x000fe4000ff1e0ff */
[----:B------:R-:W-:Y:S01]  /*1cd0*/  ULEA UR8, UR13, UR4, 0x3 ;  /* 0x000000040d087291 */ /* 0x000fe2000f8e18ff */
[----:B------:R-:W-:Y:S01]  /*1ce0*/  LOP3.LUT R17, R17, UR9, RZ, 0x3c, !PT ;  /* 0x0000000911117c12 */ /* 0x000fe2000f8e3cff */
[----:B------:R-:W-:Y:S02]  /*1cf0*/  ULOP3.LUT UR33, UR33, 0xfefffff8, URZ, 0xc0, !UPT ;  /* 0xfefffff821217892 */ /* 0x000fe4000f8ec0ff */
[----:B------:R-:W-:Y:S01]  /*1d00*/  UIADD3.X UR29, UPT, UPT, URZ, UR25, URZ, UP1, !UPT ;  /* 0x00000019ff1d7290 */ /* 0x000fe20008ffe4ff */
[----:B-1----:R-:W-:Y:S01]  /*1d10*/  SHF.L.U32 R2, R17, 0x1f, RZ ;  /* 0x0000001f11027819 */ /* 0x002fe200000006ff */
[----:B------:R-:W-:Y:S02]  /*1d20*/  UIADD3 UR32, UPT, UPT, UR32, 0x3400, URZ ;  /* 0x0000340020207890 */ /* 0x000fe4000fffe0ff */
[----:B------:R-:W-:Y:S01]  /*1d30*/  UIADD3.X UR27, UPT, UPT, URZ, UR25, URZ, UP0, !UPT ;  /* 0x00000019ff1b7290 */ /* 0x000fe200087fe4ff */
[----:B------:R1:W4:Y:S01]  /*1d40*/  SYNCS.PHASECHK.TRANS64.TRYWAIT P0, [UR8+0x88], R2 ;  /* 0x00008802ff0075a7 */ /* 0x0003220008001108 */
[----:B------:R-:W-:Y:S01]  /*1d50*/  ULEA UR8, UR17, UR4, 0xc ;  /* 0x0000000411087291 */ /* 0x000fe2000f8e60ff */
[----:B------:R-:W-:Y:S01]  /*1d60*/  UMOV UR18, 0x0 ;  /* 0x0000000000127882 */ /* 0x000fe20000000000 */
[----:B------:R-:W-:-:S02]  /*1d70*/  UMOV UR19, 0x10000000 ;  /* 0x1000000000137882 */ /* 0x000fc40000000000 */
[----:B------:R-:W-:Y:S01]  /*1d80*/  UIADD3 UR8, UPT, UPT, UR8, 0x25400, URZ ;  /* 0x0002540008087890 */ /* 0x000fe2000fffe0ff */
[----:B------:R2:W-:Y:S01]  /*1d90*/  UTMALDG.3D.2CTA [UR32], [UR28], desc[UR18] ;  /* 0x000012201c0075b4 */ /* 0x0005e20008211000 */
[----:B------:R-:W-:Y:S01]  /*1da0*/  UMOV UR10, UR34 ;  /* 0x00000022000a7c82 */ /* 0x000fe20008000000 */
[----:B------:R-:W-:Y:S01]  /*1db0*/  UMOV UR12, UR36 ;  /* 0x00000024000c7c82 */ /* 0x000fe20008000000 */
[----:B------:R-:W-:Y:S01]  /*1dc0*/  UMOV UR9, UR33 ;  /* 0x0000002100097c82 */ /* 0x000fe20008000000 */
[----:B------:R-:W-:Y:S01]  /*1dd0*/  UMOV UR23, UR5 ;  /* 0x0000000500177c82 */ /* 0x000fe20008000000 */
[----:B------:R-:W-:-:S03]  /*1de0*/  UMOV UR17, UR13 ;  /* 0x0000000d00117c82 */ /* 0x000fc60008000000 */
[----:B------:R1:W-:Y:S01]  /*1df0*/  UTMALDG.3D.2CTA [UR8], [UR26], desc[UR18] ;  /* 0x000012081a0075b4 */ /* 0x0003e20008211000 */
[----:B--2---:R-:W-:Y:S01]  /*1e00*/  UIADD3 UR34, UPT, UPT, UR34, 0x40, URZ ;  /* 0x0000004022227890 */ /* 0x004fe2000fffe0ff */
[----:B------:R-:W-:Y:S11]  /*1e10*/  BRA.U UP2, `(.L_x_32) ;  /* 0xfffffffd024c7547 */ /* 0x000ff6000b83ffff */
.L_x_26:
[----:B-1----:R-:W-:Y:S01]  /*1e20*/  ULEA UR8, UR13, UR4, 0x3 ;  /* 0x000000040d087291 */ /* 0x002fe2000f8e18ff */
[----:B------:R-:W-:Y:S01]  /*1e30*/  SHF.L.U32 R2, R17, 0x1f, RZ ;  /* 0x0000001f11027819 */ /* 0x000fe200000006ff */
[----:B------:R-:W-:Y:S01]  /*1e40*/  @!P1 SYNCS.ARRIVE.TRANS64.A1T0 RZ, [UR4+0x148], RZ ;  /* 0x000148ffffff99a7 */ /* 0x000fe20008100004 */
[----:B------:R-:W-:-:S06]  /*1e50*/  UISETP.GT.AND UP0, UPT, UR22, UR21, UPT ;  /* 0x000000151600728c */ /* 0x000fcc000bf04270 */
[----:B--2-4-:R1:W2:Y:S03]  /*1e60*/  SYNCS.PHASECHK.TRANS64.TRYWAIT P0, [UR8+0x88], R2 ;  /* 0x00008802ff0075a7 */ /* 0x0142a60008001108 */
[----:B------:R-:W-:Y:S05]  /*1e70*/  BRA.U !UP0, `(.L_x_33) ;  /* 0x0000000108c07547 */ /* 0x000fea000b800000 */
[----:B------:R-:W-:Y:S01]  /*1e80*/  UIADD3 UR26, UPT, UPT, UR14, UR23, URZ ;  /* 0x000000170e1a7290 */ /* 0x000fe2000fffe0ff */
[----:B------:R-:W-:-:S11]  /*1e90*/  UMOV UR27, UR13 ;  /* 0x0000000d001b7c82 */ /* 0x000fd60008000000 */
.L_x_39:
[----:B------:R-:W-:Y:S01]  /*1ea0*/  ULEA UR17, UR27, UR4, 0x3 ;  /* 0x000000041b117291 */ /* 0x000fe2000f8e18ff */
[----:B--2---:R-:W-:Y:S01]  /*1eb0*/  @P5 MOV R3, 0x6000 ;  /* 0x0000600000035802 */ /* 0x004fe20000000f00 */
[----:B-12---:R-:W-:Y:S10]  /*1ec0*/  @P0 BRA `(.L_x_34) ;  /* 0x00000000000c0947 */ /* 0x006ff40003800000 */
[----:B------:R-:W-:-:S04]  /*1ed0*/  SHF.L.U32 R4, R17, 0x1f, RZ ;  /* 0x0000001f11047819 */ /* 0x000fc800000006ff */
[----:B------:R-:W2:Y:S02]  /*1ee0*/  SYNCS.PHASECHK.TRANS64.TRYWAIT P0, [UR17+0x88], R4 ;  /* 0x00008804ff0075a7 */ /* 0x000ea40008001111 */
[----:B--2---:R-:W-:Y:S05]  /*1ef0*/  @!P0 BRA `(.L_x_35) ;  /* 0x0000006000a08947 */ /* 0x004fea0003800000 */
.L_x_34:
[----:B------:R2:W-:Y:S01]  /*1f00*/  @P5 SYNCS.ARRIVE.TRANS64 RZ, [UR17], R3 ;  /* 0x00000003ffff59a7 */ /* 0x0005e20008000011 */
[----:B------:R-:W-:-:S04]  /*1f10*/  ULOP3.LUT UR8, UR7, 0x2, URZ, 0xfc, !UPT ;  /* 0x0000000207087892 */ /* 0x000fc8000f8efcff */
[----:B------:R-:W-:-:S09]  /*1f20*/  UISETP.NE.AND UP0, UPT, UR8, 0x2, UPT ;  /* 0x000000020800788c */ /* 0x000fd2000bf05270 */
[----:B------:R-:W-:Y:S05]  /*1f30*/  BRA.U UP0, `(.L_x_36) ;  /* 0x0000000100047547 */ /* 0x000fea000b800000 */
[----:B------:R-:W-:Y:S05]  /*1f40*/  BPT.TRAP 0x1 ;  /* 0x000000040000795c */ /* 0x000fea0000300000 */
.L_x_36:
[----:B------:R-:W-:Y:S04]  /*1f50*/  BSSY.RECONVERGENT B0, `(.L_x_37) ;  /* 0x0000003000007945 */ /* 0x000fe80003800200 */
[----:B------:R-:W-:Y:S05]  /*1f60*/  @!P4 BRA `(.L_x_38) ;  /* 0x000000000004c947 */ /* 0x000fea0003800000 */
[----:B------:R-:W-:Y:S05]  /*1f70*/  BPT.TRAP 0x1 ;  /* 0x000000040000795c */ /* 0x000fea0000300000 */
.L_x_38:
[----:B------:R-:W-:Y:S05]  /*1f80*/  BSYNC.RECONVERGENT B0 ;  /* 0x0000000000007941 */ /* 0x000fea0003800200 */
.L_x_37:
        /* <DEDUP_REMOVED lines=9> */
[----:B------:R-:W-:Y:S02]  /*2020*/  USHF.L.U32 UR18, UR23, 0x6, URZ ;  /* 0x0000000617127899 */ /* 0x000fe400080006ff */
[----:B------:R-:W-:Y:S01]  /*2030*/  ULOP3.LUT UR17, UR17, 0xfefffff8, URZ, 0xc0, !UPT ;  /* 0xfefffff811117892 */ /* 0x000fe2000f8ec0ff */
[----:B-1----:R-:W-:Y:S01]  /*2040*/  SHF.L.U32 R2, R17, 0x1f, RZ ;  /* 0x0000001f11027819 */ /* 0x002fe200000006ff */
[----:B------:R-:W-:Y:S02]  /*2050*/  UIADD3 UR16, UPT, UPT, UR16, 0x3400, URZ ;  /* 0x0000340010107890 */ /* 0x000fe4000fffe0ff */
[----:B------:R-:W-:Y:S01]  /*2060*/  UIADD3.X UR33, UPT, UPT, URZ, UR25, URZ, UP1, !UPT ;  /* 0x00000019ff217290 */ /* 0x000fe20008ffe4ff */
[----:B------:R4:W1:Y:S01]  /*2070*/  SYNCS.PHASECHK.TRANS64.TRYWAIT P0, [UR8+0x88], R2 ;  /* 0x00008802ff0075a7 */ /* 0x0008620008001108 */
[----:B------:R-:W-:-:S02]  /*2080*/  ULEA UR8, UR27, UR4, 0xc ;  /* 0x000000041b087291 */ /* 0x000fc4000f8e60ff */
[----:B------:R-:W-:Y:S02]  /*2090*/  UIADD3.X UR31, UPT, UPT, URZ, UR25, URZ, UP0, !UPT ;  /* 0x00000019ff1f7290 */ /* 0x000fe400087fe4ff */
[----:B------:R-:W-:Y:S01]  /*20a0*/  UIADD3 UR8, UPT, UPT, UR8, 0x25400, URZ ;  /* 0x0002540008087890 */ /* 0x000fe2000fffe0ff */
[----:B------:R-:W-:Y:S01]  /*20b0*/  UMOV UR28, 0x0 ;  /* 0x00000000001c7882 */ /* 0x000fe20000000000 */
[----:B------:R-:W-:Y:S01]  /*20c0*/  UMOV UR29, 0x10000000 ;  /* 0x10000000001d7882 */ /* 0x000fe20000000000 */
[----:B------:R-:W-:Y:S01]  /*20d0*/  UMOV UR19, UR35 ;  /* 0x0000002300137c82 */ /* 0x000fe20008000000 */
[----:B------:R-:W-:Y:S01]  /*20e0*/  UMOV UR20, UR36 ;  /* 0x0000002400147c82 */ /* 0x000fe20008000000 */
[----:B------:R-:W-:Y:S01]  /*20f0*/  UMOV UR12, UR36 ;  /* 0x00000024000c7c82 */ /* 0x000fe20008000000 */
[----:B------:R-:W-:Y:S01]  /*2100*/  UMOV UR9, UR17 ;  /* 0x0000001100097c82 */ /* 0x000fe20008000000 */
[----:B------:R-:W-:Y:S01]  /*2110*/  UMOV UR10, UR18 ;  /* 0x00000012000a7c82 */ /* 0x000fe20008000000 */
[----:B------:R4:W-:Y:S01]  /*2120*/  UTMALDG.3D.2CTA [UR16], [UR32], desc[UR28] ;  /* 0x00001c10200075b4 */ /* 0x0009e20008211000 */
[----:B------:R-:W-:Y:S01]  /*2130*/  UIADD3 UR23, UPT, UPT, UR23, 0x1, URZ ;  /* 0x0000000117177890 */ /* 0x000fe2000fffe0ff */
[----:B------:R-:W-:-:S03]  /*2140*/  UMOV UR27, UR13 ;  /* 0x0000000d001b7c82 */ /* 0x000fc60008000000 */
[----:B------:R-:W-:Y:S01]  /*2150*/  UISETP.NE.AND UP0, UPT, UR23, UR26, UPT ;  /* 0x0000001a1700728c */ /* 0x000fe2000bf05270 */
[----:B------:R4:W-:Y:S08]  /*2160*/  UTMALDG.3D.2CTA [UR8], [UR30], desc[UR28] ;  /* 0x00001c081e0075b4 */ /* 0x0009f00008211000 */
[----:B----4-:R-:W-:Y:S05]  /*2170*/  BRA.U UP0, `(.L_x_39) ;  /* 0xfffffffd00487547 */ /* 0x010fea000b83ffff */
.L_x_33:
[C---:B-1----:R-:W-:Y:S01]  /*2180*/  LEA R2, R16.reuse, UR4, 0x3 ;  /* 0x0000000410027c11 */ /* 0x042fe2000f8e18ff */
[----:B------:R-:W-:Y:S01]  /*2190*/  NOP ;  /* 0x0000000000007918 */ /* 0x000fe20000000000 */
[----:B--2---:R-:W-:Y:S02]  /*21a0*/  SHF.L.U32 R3, R13, 0x1f, RZ ;  /* 0x0000001f0d037819 */ /* 0x004fe400000006ff */
[----:B------:R-:W-:Y:S02]  /*21b0*/  LEA R4, R16, UR4, 0x4 ;  /* 0x0000000410047c11 */ /* 0x000fe4000f8e20ff */
[----:B------:R-:W1:Y:S02]  /*21c0*/  SYNCS.PHASECHK.TRANS64.TRYWAIT P0, [R2+URZ+0x150], R3 ;  /* 0x00015003020075a7 */ /* 0x000e6400080011ff */
[----:B-1----:R-:W-:Y:S05]  /*21d0*/  @!P0 BRA `(.L_x_40) ;  /* 0x0000006000008947 */ /* 0x002fea0003800000 */
.L_x_151:
[----:B------:R-:W2:Y:S01]  /*21e0*/  LDS.128 R4, [R4+0x1e0] ;  /* 0x0001e00004047984 */ /* 0x000ea20000000c00 */
[----:B------:R-:W-:Y:S01]  /*21f0*/  ISETP.GE.AND P0, PT, R28, 0x1, PT ;  /* 0x000000011c00780c */ /* 0x000fe20003f06270 */
[----:B-1----:R-:W-:Y:S01]  /*2200*/  VIADD R2, R2, 0x160 ;  /* 0x0000016002027836 */ /* 0x002fe20000000000 */
[----:B------:R-:W-:Y:S01]  /*2210*/  @!PT LDS RZ, [RZ] ;  /* 0x00000000fffff984 */ /* 0x000fe20000000800 */
[----:B------:R-:W-:Y:S01]  /*2220*/  @!PT LDS RZ, [RZ] ;  /* 0x00000000fffff984 */ /* 0x000fe20000000800 */
[----:B------:R-:W-:Y:S01]  /*2230*/  @!PT LDS RZ, [RZ] ;  /* 0x00000000fffff984 */ /* 0x000fe20000000800 */
[----:B------:R-:W-:Y:S01]  /*2240*/  @!PT LDS RZ, [RZ] ;  /* 0x00000000fffff984 */ /* 0x000fe20000000800 */
[----:B------:R1:W-:Y:S06]  /*2250*/  MEMBAR.ALL.CTA ;  /* 0x0000000000007992 */ /* 0x0003ec0000008000 */
[----:B-1----:R-:W1:Y:S01]  /*2260*/  FENCE.VIEW.ASYNC.S ;  /* 0x00000000000073c6 */ /* 0x002e620000000000 */
[----:B------:R-:W-:-:S04]  /*2270*/  PRMT R2, RZ, 0x654, R2 ;  /* 0x00000654ff027816 */ /* 0x000fc80000000002 */
[----:B-1----:R1:W-:Y:S01]  /*2280*/  SYNCS.ARRIVE.TRANS64.RED.A1T0 RZ, [R2+URZ], RZ ;  /* 0x000000ff02ff79a7 */ /* 0x0023e200081004ff */
[----:B--2---:R-:W-:-:S13]  /*2290*/  LOP3.LUT P2, RZ, R6, 0x1, RZ, 0xc0, !PT ;  /* 0x0000000106ff7812 */ /* 0x004fda000784c0ff */
[----:B------:R-:W-:Y:S01]  /*22a0*/  @P2 SHF.R.U32.HI R3, RZ, 0x10, R5 ;  /* 0x00000010ff032819 */ /* 0x000fe20000011605 */
[----:B------:R-:W-:Y:S01]  /*22b0*/  VOTEU.ANY UP0, P2 ;  /* 0x0000000000ff7886 */ /* 0x000fe20001000100 */
[----:B------:R-:W-:Y:S02]  /*22c0*/  @P2 MOV R10, R4 ;  /* 0x00000004000a2202 */ /* 0x000fe40000000f00 */
[----:B------:R-:W-:Y:S02]  /*22d0*/  @P2 R2UR.BROADCAST UR8, R3 ;  /* 0x00000000030822ca */ /* 0x000fe400008e0000 */
[----:B------:R-:W-:-:S11]  /*22e0*/  @P2 LOP3.LUT R9, R5, 0xffff, RZ, 0xc0, !PT ;  /* 0x0000ffff05092812 */ /* 0x000fd600078ec0ff */
[----:B------:R-:W-:Y:S01]  /*22f0*/  @UP0 UMOV UR36, UR8 ;  /* 0x0000000800240c82 */ /* 0x000fe20008000000 */
[----:B-1----:R-:W-:Y:S05]  /*2300*/  @!P0 BRA `(.L_x_41) ;  /* 0x0000000000b88947 */ /* 0x002fea0003800000 */
[----:B------:R-:W3:Y:S01]  /*2310*/  LDC.64 R4, c[0x0][0xb18] ;  /* 0x0002c600ff047b82 */ /* 0x000ee20000000a00 */
[----:B------:R-:W-:-:S07]  /*2320*/  ISETP.NE.AND P3, PT, R28, 0x1, PT ;  /* 0x000000011c00780c */ /* 0x000fce0003f65270 */
[----:B------:R-:W1:Y:S08]  /*2330*/  LDC.64 R6, c[0x0][0xb10] ;  /* 0x0002c400ff067b82 */ /* 0x000e700000000a00 */
[----:B------:R-:W2:Y:S08]  /*2340*/  LDC R14, c[0x0][0xb20] ;  /* 0x0002c800ff0e7b82 */ /* 0x000eb00000000800 */
[----:B------:R-:W4:Y:S01]  /*2350*/  LDC R15, c[0x0][0xb0c] ;  /* 0x0002c300ff0f7b82 */ /* 0x000f220000000800 */
[----:B---3--:R-:W-:Y:S01]  /*2360*/  IMAD.HI.U32 R21, R0, R5, RZ ;  /* 0x0000000500157227 */ /* 0x008fe200078e00ff */
[----:B------:R-:W-:-:S03]  /*2370*/  ISETP.NE.AND P0, PT, R4, 0x1, PT ;  /* 0x000000010400780c */ /* 0x000fc60003f05270 */
[----:B------:R-:W-:-:S03]  /*2380*/  IMAD.HI.U32 R5, R9, R5, RZ ;  /* 0x0000000509057227 */ /* 0x000fc600078e00ff */
[----:B------:R-:W3:Y:S01]  /*2390*/  LDC.64 R2, c[0x0][0xb28] ;  /* 0x0002ca00ff027b82 */ /* 0x000ee20000000a00 */
[----:B-1----:R-:W-:-:S04]  /*23a0*/  IMAD.HI.U32 R22, R8, R6, RZ ;  /* 0x0000000608167227 */ /* 0x002fc800078e00ff */
[----:B------:R-:W-:Y:S01]  /*23b0*/  IMAD.HI.U32 R23, R10, R6, RZ ;  /* 0x000000060a177227 */ /* 0x000fe200078e00ff */
[----:B------:R-:W-:Y:S02]  /*23c0*/  SHF.R.U32.HI R22, RZ, R7, R22 ;  /* 0x00000007ff167219 */ /* 0x000fe40000011616 */
[-C--:B--2---:R-:W-:Y:S02]  /*23d0*/  SHF.R.U32.HI R21, RZ, R14.reuse, R21 ;  /* 0x0000000eff157219 */ /* 0x084fe40000011615 */
[----:B------:R-:W-:Y:S02]  /*23e0*/  SHF.R.U32.HI R5, RZ, R14, R5 ;  /* 0x0000000eff057219 */ /* 0x000fe40000011605 */
[----:B------:R-:W-:Y:S02]  /*23f0*/  SEL R21, R0, R21, !P0 ;  /* 0x0000001500157207 */ /* 0x000fe40004000000 */
[----:B------:R-:W-:Y:S02]  /*2400*/  SHF.R.U32.HI R23, RZ, R7, R23 ;  /* 0x00000007ff177219 */ /* 0x000fe40000011617 */
[----:B----4-:R-:W-:-:S02]  /*2410*/  ISETP.NE.AND P1, PT, R15, 0x1, PT ;  /* 0x000000010f00780c */ /* 0x010fc40003f25270 */
[----:B------:R-:W-:Y:S02]  /*2420*/  SEL R5, R9, R5, !P0 ;  /* 0x0000000509057207 */ /* 0x000fe40004000000 */
[----:B------:R-:W-:Y:S02]  /*2430*/  SEL R22, R8, R22, !P1 ;  /* 0x0000001608167207 */ /* 0x000fe40004800000 */
[----:B------:R-:W-:Y:S01]  /*2440*/  SEL R23, R10, R23, !P1 ;  /* 0x000000170a177207 */ /* 0x000fe20004800000 */
[----:B---3--:R-:W-:-:S04]  /*2450*/  IMAD.HI.U32 R20, R21, R2, RZ ;  /* 0x0000000215147227 */ /* 0x008fc800078e00ff */
        /* <DEDUP_REMOVED lines=10> */
[----:B------:R-:W-:-:S04]  /*2500*/  @!P0 IMAD.HI.U32 R7, R23, R2, RZ ;  /* 0x0000000217078227 */ /* 0x000fc800078e00ff */
[----:B------:R-:W-:Y:S01]  /*2510*/  IMAD.MOV R2, RZ, RZ, -R6 ;  /* 0x000000ffff027224 */ /* 0x000fe200078e0a06 */
[----:B------:R-:W-:Y:S02]  /*2520*/  @!P0 SHF.R.U32.HI R3, RZ, R3, R7 ;  /* 0x00000003ff038219 */ /* 0x000fe40000011607 */
[----:B------:R-:W-:Y:S01]  /*2530*/  IADD3 R7, PT, PT, -R5, RZ, RZ ;  /* 0x000000ff05077210 */ /* 0x000fe20007ffe1ff */
[----:B------:R-:W-:Y:S01]  /*2540*/  IMAD R2, R28, R2, R5 ;  /* 0x000000021c027224 */ /* 0x000fe200078e0205 */
        /* <DEDUP_REMOVED lines=10> */
.L_x_41:
[----:B------:R-:W1:Y:S02]  /*25f0*/  LDCU UR8, c[0x0][0xb30] ;  /* 0x00016600ff0877ac */ /* 0x000e640008000800 */
[----:B-1----:R-:W-:-:S09]  /*2600*/  UISETP.NE.AND UP0, UPT, UR8, 0x1, UPT ;  /* 0x000000010800788c */ /* 0x002fd2000bf05270 */
[----:B------:R-:W-:Y:S05]  /*2610*/  BRA.U UP0, `(.L_x_42) ;  /* 0x0000000100407547 */ /* 0x000fea000b800000 */
[----:B------:R-:W1:Y:S08]  /*2620*/  LDC.64 R4, c[0x0][0xb10] ;  /* 0x0002c400ff047b82 */ /* 0x000e700000000a00 */
[----:B------:R-:W2:Y:S08]  /*2630*/  LDC.64 R2, c[0x0][0xb18] ;  /* 0x0002c600ff027b82 */ /* 0x000eb00000000a00 */
[----:B------:R-:W4:Y:S08]  /*2640*/  LDC R6, c[0x0][0xb20] ;  /* 0x0002c800ff067b82 */ /* 0x000f300000000800 */
[----:B------:R-:W3:Y:S01]  /*2650*/  LDC R7, c[0x0][0xb0c] ;  /* 0x0002c300ff077b82 */ /* 0x000ee20000000800 */
[----:B-1----:R-:W-:-:S05]  /*2660*/  IMAD.HI.U32 R4, R10, R4, RZ ;  /* 0x000000040a047227 */ /* 0x002fca00078e00ff */
[----:B------:R-:W-:Y:S01]  /*2670*/  SHF.R.U32.HI R4, RZ, R5, R4 ;  /* 0x00000005ff047219 */ /* 0x000fe20000011604 */
[----:B--2---:R-:W-:Y:S01]  /*2680*/  IMAD.HI.U32 R3, R9, R3, RZ ;  /* 0x0000000309037227 */ /* 0x004fe200078e00ff */
[----:B------:R-:W-:-:S04]  /*2690*/  ISETP.NE.AND P0, PT, R2, 0x1, PT ;  /* 0x000000010200780c */ /* 0x000fc80003f05270 */
[----:B----4-:R-:W-:-:S04]  /*26a0*/  SHF.R.U32.HI R3, RZ, R6, R3 ;  /* 0x00000006ff037219 */ /* 0x010fc80000011603 */
[----:B------:R-:W-:Y:S02]  /*26b0*/  SEL R3, R9, R3, !P0 ;  /* 0x0000000309037207 */ /* 0x000fe40004000000 */
[----:B---3--:R-:W-:-:S04]  /*26c0*/  ISETP.NE.AND P1, PT, R7, 0x1, PT ;  /* 0x000000010700780c */ /* 0x008fc80003f25270 */
[----:B------:R-:W-:-:S05]  /*26d0*/  SEL R4, R10, R4, !P1 ;  /* 0x000000040a047207 */ /* 0x000fca0004800000 */
[----:B------:R-:W-:Y:S02]  /*26e0*/  IMAD.IADD R5, R3, 0x1, -R4 ;  /* 0x0000000103057824 */ /* 0x000fe400078e0a04 */
[----:B------:R-:W-:Y:S02]  /*26f0*/  IMAD.IADD R3, R4, 0x1, -R3 ;  /* 0x0000000104037824 */ /* 0x000fe400078e0a03 */
[----:B------:R-:W-:Y:S02]  /*2700*/  IMAD R10, R5, R7, R10 ;  /* 0x00000007050a7224 */ /* 0x000fe400078e020a */
[----:B------:R-:W-:-:S07]  /*2710*/  IMAD R9, R3, R2, R9 ;  /* 0x0000000203097224 */ /* 0x000fce00078e0209 */
.L_x_42:
[----:B------:R-:W-:Y:S01]  /*2720*/  VIADD R16, R16, 0x1 ;  /* 0x0000000110107836 */ /* 0x000fe20000000000 */
[----:B------:R-:W-:Y:S01]  /*2730*/  PLOP3.LUT P1, PT, PT, PT, PT, 0x80, 0x8 ;  /* 0x000000000008781c */ /* 0x000fe20003f2f070 */
[----:B------:R-:W-:Y:S02]  /*2740*/  IMAD.IADD R14, R10, 0x1, R61 ;  /* 0x000000010a0e7824 */ /* 0x000fe400078e023d */
[----:B------:R-:W-:Y:S01]  /*2750*/  IMAD.IADD R15, R9, 0x1, R60 ;  /* 0x00000001090f7824 */ /* 0x000fe200078e023c */
[----:B------:R-:W-:-:S04]  /*2760*/  ISETP.NE.AND P0, PT, R16, 0x2, PT ;  /* 0x000000021000780c */ /* 0x000fc80003f05270 */
[----:B------:R-:W-:Y:S02]  /*2770*/  SEL R2, RZ, 0x1, P0 ;  /* 0x00000001ff027807 */ /* 0x000fe40000000000 */
[----:B------:R-:W-:Y:S02]  /*2780*/  SEL R16, R16, RZ, P0 ;  /* 0x000000ff10107207 */ /* 0x000fe40000000000 */
[----:B------:R-:W-:Y:S01]  /*2790*/  LOP3.LUT R13, R13, R2, RZ, 0x3c, !PT ;  /* 0x000000020d0d7212 */ /* 0x000fe200078e3cff */
[----:B------:R-:W-:Y:S06]  /*27a0*/  @P2 BRA `(.L_x_43) ;  /* 0xfffffff000582947 */ /* 0x000fec000383ffff */
[----:B------:R-:W-:Y:S01]  /*27b0*/  UIADD3 UR4, UPT, UPT, UR4, 0x88, URZ ;  /* 0x0000008804047890 */ /* 0x000fe2000fffe0ff */
[----:B------:R-:W-:-:S03]  /*27c0*/  SHF.L.U32 R2, R17, 0x1f, RZ ;  /* 0x0000001f11027819 */ /* 0x000fc600000006ff */
[----:B------:R-:W-:-:S09]  /*27d0*/  ULEA UR5, UR13, UR4, 0x3 ;  /* 0x000000040d057291 */ /* 0x000fd2000f8e18ff */
[----:B------:R-:W1:Y:S02]  /*27e0*/  SYNCS.PHASECHK.TRANS64.TRYWAIT P0, [UR5], R2 ;  /* 0x00000002ff0075a7 */ /* 0x000e640008001105 */
[----:B-1----:R-:W-:Y:S05]  /*27f0*/  @!P0 BRA `(.L_x_44) ;  /* 0x00000058008c8947 */ /* 0x002fea0003800000 */
.L_x_153:
[----:B------:R-:W-:-:S04]  /*2800*/  UIADD3 UR6, UPT, UPT, UR13, 0x1, URZ ;  /* 0x000000010d067890 */ /* 0x000fc8000fffe0ff */
[----:B------:R-:W-:-:S04]  /*2810*/  UISETP.NE.AND UP0, UPT, UR6, 0x11, UPT ;  /* 0x000000110600788c */ /* 0x000fc8000bf05270 */
[----:B------:R-:W-:Y:S02]  /*2820*/  USEL UR7, URZ, 0x1, UP0 ;  /* 0x00000001ff077887 */ /* 0x000fe40008000000 */
[----:B------:R-:W-:-:S04]  /*2830*/  USEL UR6, UR6, URZ, UP0 ;  /* 0x000000ff06067287 */ /* 0x000fc80008000000 */
[----:B------:R-:W-:Y:S01]  /*2840*/  ULEA UR5, UR6, UR4, 0x3 ;  /* 0x0000000406057291 */ /* 0x000fe2000f8e18ff */
[----:B-1----:R-:W-:-:S04]  /*2850*/  LOP3.LUT R2, R17, UR7, RZ, 0x3c, !PT ;  /* 0x0000000711027c12 */ /* 0x002fc8000f8e3cff */
[----:B------:R-:W-:-:S04]  /*2860*/  SHF.L.U32 R3, R2, 0x1f, RZ ;  /* 0x0000001f02037819 */ /* 0x000fc800000006ff */
[----:B------:R-:W1:Y:S02]  /*2870*/  SYNCS.PHASECHK.TRANS64.TRYWAIT P0, [UR5], R3 ;  /* 0x00000003ff0075a7 */ /* 0x000e640008001105 */
[----:B-1----:R-:W-:Y:S05]  /*2880*/  @!P0 BRA `(.L_x_45) ;  /* 0x0000005800808947 */ /* 0x002fea0003800000 */
.L_x_155:
[----:B------:R-:W-:-:S04]  /*2890*/  UIADD3 UR6, UPT, UPT, UR6, 0x1, URZ ;  /* 0x0000000106067890 */ /* 0x000fc8000fffe0ff */
[----:B------:R-:W-:-:S04]  /*28a0*/  UISETP.NE.AND UP0, UPT, UR6, 0x11, UPT ;  /* 0x000000110600788c */ /* 0x000fc8000bf05270 */
[----:B------:R-:W-:Y:S02]  /*28b0*/  USEL UR7, URZ, 0x1, UP0 ;  /* 0x00000001ff077887 */ /* 0x000fe40008000000 */
[----:B------:R-:W-:-:S04]  /*28c0*/  USEL UR6, UR6, URZ, UP0 ;  /* 0x000000ff06067287 */ /* 0x000fc80008000000 */
[----:B------:R-:W-:Y:S01]  /*28d0*/  ULEA UR5, UR6, UR4, 0x3 ;  /* 0x0000000406057291 */ /* 0x000fe2000f8e18ff */
[----:B------:R-:W-:-:S04]  /*28e0*/  LOP3.LUT R2, R2, UR7, RZ, 0x3c, !PT ;  /* 0x0000000702027c12 */ /* 0x000fc8000f8e3cff */
[----:B-1----:R-:W-:-:S04]  /*28f0*/  SHF.L.U32 R3, R2, 0x1f, RZ ;  /* 0x0000001f02037819 */ /* 0x002fc800000006ff */
[----:B------:R-:W1:Y:S02]  /*2900*/  SYNCS.PHASECHK.TRANS64.TRYWAIT P0, [UR5], R3 ;  /* 0x00000003ff0075a7 */ /* 0x000e640008001105 */
[----:B-1----:R-:W-:Y:S05]  /*2910*/  @!P0 BRA `(.L_x_46) ;  /* 0x0000005800748947 */ /* 0x002fea0003800000 */
.L_x_157:
        /* <DEDUP_REMOVED lines=9> */
.L_x_159:
        /* <DEDUP_REMOVED lines=9> */
.L_x_161:
        /* <DEDUP_REMOVED lines=9> */
.L_x_163:
        /* <DEDUP_REMOVED lines=9> */
.L_x_165:
        /* <DEDUP_REMOVED lines=9> */
.L_x_167:
        /* <DEDUP_REMOVED lines=9> */
.L_x_169:
        /* <DEDUP_REMOVED lines=9> */
.L_x_171:
        /* <DEDUP_REMOVED lines=9> */
.L_x_173:
        /* <DEDUP_REMOVED lines=9> */
.L_x_175:
        /* <DEDUP_REMOVED lines=9> */
.L_x_177:
        /* <DEDUP_REMOVED lines=9> */
.L_x_179:
        /* <DEDUP_REMOVED lines=9> */
.L_x_181:
        /* <DEDUP_REMOVED lines=9> */
.L_x_183:
[----:B------:R-:W-:-:S04]  /*3070*/  UIADD3 UR6, UPT, UPT, UR6, 0x1, URZ ;  /* 0x0000000106067890 */ /* 0x000fc8000fffe0ff */
[----:B------:R-:W-:-:S04]  /*3080*/  UISETP.NE.AND UP0, UPT, UR6, 0x11, UPT ;  /* 0x000000110600788c */ /* 0x000fc8000bf05270 */
[----:B------:R-:W-:Y:S02]  /*3090*/  USEL UR5, URZ, 0x1, UP0 ;  /* 0x00000001ff057887 */ /* 0x000fe40008000000 */
[----:B------:R-:W-:-:S04]  /*30a0*/  USEL UR6, UR6, URZ, UP0 ;  /* 0x000000ff06067287 */ /* 0x000fc80008000000 */
[----:B------:R-:W-:Y:S01]  /*30b0*/  ULEA UR6, UR6, UR4, 0x3 ;  /* 0x0000000406067291 */ /* 0x000fe2000f8e18ff */
[----:B------:R-:W-:-:S04]  /*30c0*/  LOP3.LUT R2, R2, UR5, RZ, 0x3c, !PT ;  /* 0x0000000502027c12 */ /* 0x000fc8000f8e3cff */
[----:B------:R-:W-:Y:S01]  /*30d0*/  SHF.L.U32 R2, R2, 0x1f, RZ ;  /* 0x0000001f02027819 */ /* 0x000fe200000006ff */
[----:B-1-3--:R-:W-:-:S07]  /*30e0*/  IMAD.U32 R0, RZ, RZ, UR6 ;  /* 0x00000006ff007e24 */ /* 0x00afce000f8e00ff */
.L_x_60:
[----:B-1----:R1:W2:Y:S02]  /*30f0*/  SYNCS.PHASECHK.TRANS64.TRYWAIT P0, [R0+URZ], R2 ;  /* 0x00000002000075a7 */ /* 0x0022a400080011ff */
[----:B--2---:R-:W-:Y:S05]  /*3100*/  @!P0 NANOSLEEP.SYNCS 0x989680 ;  /* 0x009896800000895d */ /* 0x004fea0003900000 */
[----:B------:R-:W2:Y:S02]  /*3110*/  @!P0 SYNCS.PHASECHK.TRANS64 P0, [R0+URZ], R2 ;  /* 0x00000002000085a7 */ /* 0x000ea400080010ff */
[----:B--2---:R-:W-:Y:S05]  /*3120*/  @P0 EXIT ;  /* 0x000000000000094d */ /* 0x004fea0003800000 */
[----:B------:R-:W-:Y:S05]  /*3130*/  BRA `(.L_x_60) ;  /* 0xfffffffc00ec7947 */ /* 0x000fea000383ffff */
.L_x_23:
[----:B------:R-:W-:-:S04]  /*3140*/  UISETP.NE.AND UP0, UPT, UR37, URZ, UPT ;  /* 0x000000ff2500728c */ /* 0x000fc8000bf05270 */
[----:B------:R-:W-:-:S09]  /*3150*/  UISETP.NE.OR UP0, UPT, UR10, 0x1, UP0 ;  /* 0x000000010a00788c */ /* 0x000fd20008705670 */
[----:B------:R-:W-:Y:S05]  /*3160*/  BRA.U UP0, `(.L_x_61) ;  /* 0x0000000500487547 */ /* 0x000fea000b800000 */
[----:B------:R-:W-:Y:S01]  /*3170*/  ISETP.GE.U32.AND P2, PT, R2, 0x2, PT ;  /* 0x000000020200780c */ /* 0x000fe20003f46070 */
[----:B------:R-:W-:Y:S01]  /*3180*/  IMAD.MOV.U32 R12, RZ, RZ, 0x1 ;  /* 0x00000001ff0c7424 */ /* 0x000fe200078e00ff */
[----:B------:R-:W-:Y:S02]  /*3190*/  CS2R R10, SRZ ;  /* 0x00000000000a7805 */ /* 0x000fe4000001ff00 */
[----:B------:R-:W-:Y:S01]  /*31a0*/  CS2R R8, SRZ ;  /* 0x0000000000087805 */ /* 0x000fe2000001ff00 */
[----:B------:R-:W-:Y:S01]  /*31b0*/  UMOV UR4, 0x400 ;  /* 0x0000040000047882 */ /* 0x000fe20000000000 */
[----:B------:R-:W-:Y:S01]  /*31c0*/  UMOV UR6, URZ ;  /* 0x000000ff00067c82 */ /* 0x000fe20008000000 */
[----:B------:R-:W-:-:S12]  /*31d0*/  ULEA UR37, UR37, UR4, 0x18 ;  /* 0x0000000425257291 */ /* 0x000fd8000f8ec0ff */
.L_x_65:
[----:B------:R-:W-:Y:S02]  /*31e0*/  LEA R0, R8, UR37, 0x3 ;  /* 0x0000002508007c11 */ /* 0x000fe4000f8e18ff */
[----:B------:R-:W-:-:S03]  /*31f0*/  SHF.L.U32 R4, R9, 0x1f, RZ ;  /* 0x0000001f09047819 */ /* 0x000fc600000006ff */
[----:B------:R-:W-:Y:S01]  /*3200*/  VIADD R5, R0, 0x1c0 ;  /* 0x000001c000057836 */ /* 0x000fe20000000000 */
[----:B------:R-:W1:Y:S02]  /*3210*/  SYNCS.PHASECHK.TRANS64.TRYWAIT P0, [R0+URZ+0x1b0], R4 ;  /* 0x0001b004000075a7 */ /* 0x000e6400080011ff */
[----:B-1----:R-:W-:Y:S05]  /*3220*/  @!P0 BRA `(.L_x_62) ;  /* 0x0000005400808947 */ /* 0x002fea0003800000 */
.L_x_184:
[----:B------:R-:W-:Y:S01]  /*3230*/  ULEA UR5, UR6, UR37, 0x3 ;  /* 0x0000002506057291 */ /* 0x000fe2000f8e18ff */
[----:B-1----:R-:W-:Y:S01]  /*3240*/  PRMT R0, RZ, 0x654, R5 ;  /* 0x00000654ff007816 */ /* 0x002fe20000000005 */
[----:B------:R-:W-:Y:S01]  /*3250*/  @!P2 IMAD.MOV.U32 R4, RZ, RZ, 0x10 ;  /* 0x00000010ff04a424 */ /* 0x000fe200078e00ff */
[----:B------:R-:W-:Y:S01]  /*3260*/  SHF.L.U32 R5, R12, 0x1f, RZ ;  /* 0x0000001f0c057819 */ /* 0x000fe200000006ff */
[----:B------:R-:W-:Y:S01]  /*3270*/  UIADD3 UR4, UPT, UPT, UR5, 0x150, URZ ;  /* 0x0000015005047890 */ /* 0x000fe2000fffe0ff */
[----:B------:R1:W-:Y:S05]  /*3280*/  SYNCS.ARRIVE.TRANS64.RED.A1T0 RZ, [R0+URZ], RZ ;  /* 0x000000ff00ff79a7 */ /* 0x0003ea00081004ff */
[----:B------:R-:W-:Y:S01]  /*3290*/  IMAD.U32 R6, RZ, RZ, UR4 ;  /* 0x00000004ff067e24 */ /* 0x000fe2000f8e00ff */
[----:B------:R-:W2:Y:S04]  /*32a0*/  SYNCS.PHASECHK.TRANS64.TRYWAIT P0, [UR5+0x160], R5 ;  /* 0x00016005ff0075a7 */ /* 0x000ea80008001105 */
[----:B------:R-:W-:Y:S01]  /*32b0*/  PRMT R6, R2, 0x654, R6 ;  /* 0x0000065402067816 */ /* 0x000fe20000000006 */
[----:B-12---:R-:W-:Y:S06]  /*32c0*/  @!P0 BRA `(.L_x_63) ;  /* 0x00000054006c8947 */ /* 0x006fec0003800000 */
.L_x_186:
[----:B------:R-:W-:Y:S01]  /*32d0*/  ULEA UR4, UR6, UR37, 0x4 ;  /* 0x0000002506047291 */ /* 0x000fe2000f8e20ff */
[----:B------:R-:W-:Y:S01]  /*32e0*/  SEL R3, R6, R3, !P2 ;  /* 0x0000000306037207 */ /* 0x000fe20005000000 */
[----:B------:R-:W-:Y:S01]  /*32f0*/  UIADD3 UR5, UPT, UPT, UR5, 0x150, URZ ;  /* 0x0000015005057890 */ /* 0x000fe2000fffe0ff */
[----:B-1----:R-:W-:Y:S01]  /*3300*/  LEA R0, R11, UR37, 0x3 ;  /* 0x000000250b007c11 */ /* 0x002fe2000f8e18ff */
[----:B------:R-:W-:Y:S01]  /*3310*/  UIADD3 UR4, UPT, UPT, UR4, 0x1e0, URZ ;  /* 0x000001e004047890 */ /* 0x000fe2000fffe0ff */
[----:B------:R1:W-:Y:S01]  /*3320*/  @!P2 SYNCS.ARRIVE.TRANS64.RED RZ, [R3+URZ], R4 ;  /* 0x0000000403ffa9a7 */ /* 0x0003e200080004ff */
[----:B------:R-:W-:Y:S01]  /*3330*/  UIADD3 UR6, UPT, UPT, UR6, 0x1, URZ ;  /* 0x0000000106067890 */ /* 0x000fe2000fffe0ff */
[----:B------:R-:W-:-:S03]  /*3340*/  VIADD R8, R8, 0x1 ;  /* 0x0000000108087836 */ /* 0x000fc60000000000 */
[----:B------:R-:W-:Y:S02]  /*3350*/  UISETP.NE.AND UP0, UPT, UR6, 0x2, UPT ;  /* 0x000000020600788c */ /* 0x000fe4000bf05270 */
[----:B------:R-:W-:Y:S01]  /*3360*/  ISETP.NE.AND P0, PT, R8, 0x2, PT ;  /* 0x000000020800780c */ /* 0x000fe20003f05270 */
[----:B------:R-:W-:Y:S06]  /*3370*/  UGETNEXTWORKID.BROADCAST [UR4], [UR5] ;  /* 0x00000000040073ca */ /* 0x000fec0008000100 */
[----:B------:R-:W-:Y:S02]  /*3380*/  USEL UR4, URZ, 0x1, UP0 ;  /* 0x00000001ff047887 */ /* 0x000fe40008000000 */
[----:B------:R-:W-:-:S04]  /*3390*/  USEL UR6, UR6, URZ, UP0 ;  /* 0x000000ff06067287 */ /* 0x000fc80008000000 */
[----:B------:R-:W-:Y:S02]  /*33a0*/  LOP3.LUT R12, R12, UR4, RZ, 0x3c, !PT ;  /* 0x000000040c0c7c12 */ /* 0x000fe4000f8e3cff */
[----:B-1----:R-:W-:-:S04]  /*33b0*/  SHF.L.U32 R4, R10, 0x1f, RZ ;  /* 0x0000001f0a047819 */ /* 0x002fc800000006ff */
[----:B------:R-:W1:Y:S02]  /*33c0*/  SYNCS.PHASECHK.TRANS64.TRYWAIT P1, [R0+URZ+0x150], R4 ;  /* 0x00015004000075a7 */ /* 0x000e6400080211ff */
[----:B-1----:R-:W-:Y:S05]  /*33d0*/  @!P1 BRA `(.L_x_64) ;  /* 0x0000005400409947 */ /* 0x002fea0003800000 */
.L_x_187:
[C---:B-1----:R-:W-:Y:S01]  /*33e0*/  LEA R4, R11.reuse, UR37, 0x4 ;  /* 0x000000250b047c11 */ /* 0x042fe2000f8e20ff */
[----:B------:R-:W-:Y:S01]  /*33f0*/  VIADD R0, R0, 0x160 ;  /* 0x0000016000007836 */ /* 0x000fe20000000000 */
[----:B------:R-:W-:Y:S01]  /*3400*/  SEL R8, R8, RZ, P0 ;  /* 0x000000ff08087207 */ /* 0x000fe20000000000 */
[----:B------:R-:W-:-:S03]  /*3410*/  VIADD R11, R11, 0x1 ;  /* 0x000000010b0b7836 */ /* 0x000fc60000000000 */
[----:B------:R-:W1:Y:S01]  /*3420*/  LDS.128 R4, [R4+0x1e0] ;  /* 0x0001e00004047984 */ /* 0x000e620000000c00 */
[----:B------:R-:W-:Y:S02]  /*3430*/  PRMT R0, RZ, 0x654, R0 ;  /* 0x00000654ff007816 */ /* 0x000fe40000000000 */
[C---:B------:R-:W-:Y:S01]  /*3440*/  ISETP.NE.AND P1, PT, R11.reuse, 0x2, PT ;  /* 0x000000020b00780c */ /* 0x040fe20003f25270 */
[----:B------:R-:W-:Y:S01]  /*3450*/  @!PT LDS RZ, [RZ] ;  /* 0x00000000fffff984 */ /* 0x000fe20000000800 */
[----:B------:R-:W-:Y:S01]  /*3460*/  @!PT LDS RZ, [RZ] ;  /* 0x00000000fffff984 */ /* 0x000fe20000000800 */
[----:B------:R-:W-:Y:S01]  /*3470*/  @!PT LDS RZ, [RZ] ;  /* 0x00000000fffff984 */ /* 0x000fe20000000800 */
[----:B------:R-:W-:Y:S01]  /*3480*/  @!PT LDS RZ, [RZ] ;  /* 0x00000000fffff984 */ /* 0x000fe20000000800 */
[----:B------:R2:W-:Y:S06]  /*3490*/  MEMBAR.ALL.CTA ;  /* 0x0000000000007992 */ /* 0x0005ec0000008000 */
[----:B--2---:R-:W2:Y:S01]  /*34a0*/  FENCE.VIEW.ASYNC.S ;  /* 0x00000000000073c6 */ /* 0x004ea20000000000 */
[----:B------:R-:W-:Y:S01]  /*34b0*/  SEL R11, R11, RZ, P1 ;  /* 0x000000ff0b0b7207 */ /* 0x000fe20000800000 */
[----:B--2---:R2:W-:Y:S01]  /*34c0*/  SYNCS.ARRIVE.TRANS64.RED.A1T0 RZ, [R0+URZ], RZ ;  /* 0x000000ff00ff79a7 */ /* 0x0045e200081004ff */
[----:B-1----:R-:W-:-:S02]  /*34d0*/  LOP3.LUT P3, RZ, R6, 0x1, RZ, 0xc0, !PT ;  /* 0x0000000106ff7812 */ /* 0x002fc4000786c0ff */
[----:B------:R-:W-:-:S04]  /*34e0*/  SEL R4, RZ, 0x1, P1 ;  /* 0x00000001ff047807 */ /* 0x000fc80000800000 */
[----:B------:R-:W-:Y:S02]  /*34f0*/  LOP3.LUT R10, R10, R4, RZ, 0x3c, !PT ;  /* 0x000000040a0a7212 */ /* 0x000fe400078e3cff */
[----:B--2---:R-:W-:-:S04]  /*3500*/  SEL R0, RZ, 0x1, P0 ;  /* 0x00000001ff007807 */ /* 0x004fc80000000000 */
[----:B------:R-:W-:Y:S01]  /*3510*/  LOP3.LUT R9, R9, R0, RZ, 0x3c, !PT ;  /* 0x0000000009097212 */ /* 0x000fe200078e3cff */
[----:B------:R-:W-:Y:S06]  /*3520*/  @P3 BRA `(.L_x_65) ;  /* 0xfffffffc002c3947 */ /* 0x000fec000383ffff */
[----:B------:R-:W-:Y:S01]  /*3530*/  ULEA UR5, UR6, UR37, 0x3 ;  /* 0x0000002506057291 */ /* 0x000fe2000f8e18ff */
[----:B------:R-:W-:-:S08]  /*3540*/  SHF.L.U32 R2, R12, 0x1f, RZ ;  /* 0x0000001f0c027819 */ /* 0x000fd000000006ff */
[----:B------:R-:W1:Y:S02]  /*3550*/  SYNCS.PHASECHK.TRANS64 P0, [UR5+0x160], R2 ;  /* 0x00016002ff0075a7 */ /* 0x000e640008001005 */
[----:B-1----:R-:W-:Y:S05]  /*3560*/  @P0 BRA `(.L_x_66) ;  /* 0x0000000000080947 */ /* 0x002fea0003800000 */
[----:B------:R-:W1:Y:S02]  /*3570*/  SYNCS.PHASECHK.TRANS64.TRYWAIT P0, [UR5+0x160], R2 ;  /* 0x00016002ff0075a7 */ /* 0x000e640008001105 */
[----:B-1----:R-:W-:Y:S05]  /*3580*/  @!P0 BRA `(.L_x_67) ;  /* 0x0000005000e88947 */ /* 0x002fea0003800000 */
.L_x_66:
[----:B------:R-:W-:-:S04]  /*3590*/  UIADD3 UR4, UPT, UPT, UR6, 0x1, URZ ;  /* 0x0000000106047890 */ /* 0x000fc8000fffe0ff */
[----:B------:R-:W-:-:S04]  /*35a0*/  UISETP.NE.AND UP0, UPT, UR4, 0x2, UPT ;  /* 0x000000020400788c */ /* 0x000fc8000bf05270 */
[----:B------:R-:W-:Y:S02]  /*35b0*/  USEL UR7, URZ, 0x1, UP0 ;  /* 0x00000001ff077887 */ /* 0x000fe40008000000 */
[----:B------:R-:W-:-:S04]  /*35c0*/  USEL UR4, UR4, URZ, UP0 ;  /* 0x000000ff04047287 */ /* 0x000fc80008000000 */
[----:B------:R-:W-:Y:S01]  /*35d0*/  ULEA UR4, UR4, UR37, 0x3 ;  /* 0x0000002504047291 */ /* 0x000fe2000f8e18ff */
[----:B-1----:R-:W-:-:S04]  /*35e0*/  LOP3.LUT R2, R12, UR7, RZ, 0x3c, !PT ;  /* 0x000000070c027c12 */ /* 0x002fc8000f8e3cff */
[----:B------:R-:W-:-:S04]  /*35f0*/  SHF.L.U32 R0, R2, 0x1f, RZ ;  /* 0x0000001f02007819 */ /* 0x000fc800000006ff */
[----:B------:R-:W1:Y:S02]  /*3600*/  SYNCS.PHASECHK.TRANS64 P0, [UR4+0x160], R0 ;  /* 0x00016000ff0075a7 */ /* 0x000e640008001004 */
[----:B-1----:R-:W-:Y:S05]  /*3610*/  @P0 EXIT ;  /* 0x000000000000094d */ /* 0x002fea0003800000 */
[----:B------:R-:W-:Y:S02]  /*3620*/  SHF.L.U32 R2, R2, 0x1f, RZ ;  /* 0x0000001f02027819 */ /* 0x000fe400000006ff */
[----:B------:R-:W-:-:S07]  /*3630*/  MOV R0, UR4 ;  /* 0x0000000400007c02 */ /* 0x000fce0008000f00 */
.L_x_68:
[----:B-1----:R1:W2:Y:S02]  /*3640*/  SYNCS.PHASECHK.TRANS64.TRYWAIT P0, [R0+URZ+0x160], R2 ;  /* 0x00016002000075a7 */ /* 0x0022a400080011ff */
[----:B--2---:R-:W-:Y:S05]  /*3650*/  @!P0 NANOSLEEP.SYNCS 0x989680 ;  /* 0x009896800000895d */ /* 0x004fea0003900000 */
[----:B------:R-:W2:Y:S02]  /*3660*/  @!P0 SYNCS.PHASECHK.TRANS64 P0, [R0+URZ+0x160], R2 ;  /* 0x00016002000085a7 */ /* 0x000ea400080010ff */
[----:B--2---:R-:W-:Y:S05]  /*3670*/  @P0 EXIT ;  /* 0x000000000000094d */ /* 0x004fea0003800000 */
[----:B------:R-:W-:Y:S05]  /*3680*/  BRA `(.L_x_68) ;  /* 0xfffffffc00ec7947 */ /* 0x000fea000383ffff */
.L_x_61:
[----:B------:R-:W-:Y:S05]  /*3690*/  BRA.U UP3, `(.L_x_69) ;  /* 0x0000001103d87547 */ /* 0x000fea000b800000 */
[----:B------:R-:W-:Y:S01]  /*36a0*/  UMOV UR6, 0x40 ;  /* 0x0000004000067882 */ /* 0x000fe20000000000 */
[----:B------:R-:W-:Y:S01]  /*36b0*/  NOP ;  /* 0x0000000000007918 */ /* 0x000fe20000000000 */
[----:B------:R-:W-:Y:S01]  /*36c0*/  ULEA UR6, UR37, UR6, 0x18 ;  /* 0x0000000625067291 */ /* 0x000fe2000f8ec0ff */
[----:B------:R-:W-:Y:S02]  /*36d0*/  UMOV UR7, 0x400 ;  /* 0x0000040000077882 */ /* 0x000fe40000000000 */
[----:B------:R-:W-:-:S06]  /*36e0*/  ULEA UR37, UR37, UR7, 0x18 ;  /* 0x0000000725257291 */ /* 0x000fcc000f8ec0ff */
[----:B------:R-:W1:Y:S02]  /*36f0*/  LDS.U8 R2, [UR6+0x1c] ;  /* 0x00001c06ff027984 */ /* 0x000e640008000000 */
[----:B-1----:R-:W-:-:S13]  /*3700*/  ISETP.NE.AND P0, PT, R2, RZ, PT ;  /* 0x000000ff0200720c */ /* 0x002fda0003f05270 */
[----:B------:R-:W-:Y:S05]  /*3710*/  @P0 BRA `(.L_x_70) ;  /* 0x0000000400080947 */ /* 0x000fea0003800000 */
[----:B------:R-:W-:Y:S02]  /*3720*/  UISETP.NE.U32.AND UP0, UPT, UR5, 0x1, UPT ;  /* 0x000000010500788c */ /* 0x000fe4000bf05070 */
[----:B------:R-:W-:-:S07]  /*3730*/  UIADD3 UR8, UPT, UPT, UR6, 0x8, URZ ;  /* 0x0000000806087890 */ /* 0x000fce000fffe0ff */
[----:B------:R-:W-:Y:S05]  /*3740*/  BRA.U !UP0, `(.L_x_71) ;  /* 0x00000001089c7547 */ /* 0x000fea000b800000 */
[----:B------:R-:W-:Y:S01]  /*3750*/  ELECT P0, URZ, PT ;  /* 0x0000000000ff782f */ /* 0x000fe20003800000 */
[----:B------:R-:W-:-:S12]  /*3760*/  BSSY B0, `(.L_x_71) ;  /* 0x0000025000007945 */ /* 0x000fd80003800000 */
[----:B------:R-:W-:Y:S05]  /*3770*/  @!P0 BRA `(.L_x_72) ;  /* 0x00000000008c8947 */ /* 0x000fea0003800000 */
[----:B------:R-:W-:-:S05]  /*3780*/  UMOV UR7, 0x10 ;  /* 0x0000001000077882 */ /* 0x000fca0000000000 */
[----:B------:R-:W-:Y:S04]  /*3790*/  DEPBAR.LE SB1, 0x36 ;  /* 0x00009d800000791a */ /* 0x000fe80000000000 */
[----:B------:R-:W1:Y:S02]  /*37a0*/  UTCATOMSWS.2CTA.FIND_AND_SET.ALIGN UP1, UR7, UR7 ;  /* 0x00000007000775e3 */ /* 0x000e640008220800 */
[----:B-1----:R-:W-:Y:S01]  /*37b0*/  MOV R9, UR7 ;  /* 0x0000000700097c02 */ /* 0x002fe20008000f00 */
[----:B------:R-:W-:Y:S06]  /*37c0*/  BRA.U UP1, `(.L_x_73) ;  /* 0x0000000101187547 */ /* 0x000fec000b800000 */
.L_x_74:
[----:B------:R-:W-:Y:S05]  /*37d0*/  NANOSLEEP 0x64 ;  /* 0x000000640000795d */ /* 0x000fea0003800000 */
[----:B------:R-:W-:-:S05]  /*37e0*/  UMOV UR7, 0x10 ;  /* 0x0000001000077882 */ /* 0x000fca0000000000 */
[----:B------:R-:W-:Y:S04]  /*37f0*/  DEPBAR.LE SB1, 0x36 ;  /* 0x00009d800000791a */ /* 0x000fe80000000000 */
[----:B------:R-:W1:Y:S02]  /*3800*/  UTCATOMSWS.2CTA.FIND_AND_SET.ALIGN UP1, UR7, UR7 ;  /* 0x00000007000775e3 */ /* 0x000e640008220800 */
[----:B-1----:R-:W-:Y:S01]  /*3810*/  MOV R9, UR7 ;  /* 0x0000000700097c02 */ /* 0x002fe20008000f00 */
[----:B------:R-:W-:Y:S05]  /*3820*/  BRA.U !UP1, `(.L_x_74) ;  /* 0xfffffffd09e87547 */ /* 0x000fea000b83ffff */
.L_x_73:
[----:B------:R-:W1:Y:S01]  /*3830*/  LDS R5, [UR6+0x10] ;  /* 0x00001006ff057984 */ /* 0x000e620008000800 */
[----:B------:R-:W-:Y:S01]  /*3840*/  IMAD.U32 R3, RZ, RZ, UR37 ;  /* 0x00000025ff037e24 */ /* 0x000fe2000f8e00ff */
[----:B------:R-:W-:-:S03]  /*3850*/  MOV R2, UR4 ;  /* 0x0000000400027c02 */ /* 0x000fc60008000f00 */
[----:B------:R-:W-:Y:S01]  /*3860*/  VIADD R3, R3, 0x200 ;  /* 0x0000020003037836 */ /* 0x000fe20000000000 */
[----:B-1----:R-:W-:-:S04]  /*3870*/  SHF.L.U32 R5, R5, 0x1f, RZ ;  /* 0x0000001f05057819 */ /* 0x002fc800000006ff */
[----:B------:R-:W1:Y:S02]  /*3880*/  SYNCS.PHASECHK.TRANS64.TRYWAIT P0, [UR6+0x8], R5 ;  /* 0x00000805ff0075a7 */ /* 0x000e640008001106 */
[----:B-1----:R-:W-:Y:S05]  /*3890*/  @P0 BRA `(.L_x_75) ;  /* 0x0000000000080947 */ /* 0x002fea0003800000 */
[----:B------:R-:W1:Y:S02]  /*38a0*/  SYNCS.PHASECHK.TRANS64.TRYWAIT P0, [UR6+0x8], R5 ;  /* 0x00000805ff0075a7 */ /* 0x000e640008001106 */
[----:B-1----:R-:W-:Y:S05]  /*38b0*/  @!P0 BRA `(.L_x_76) ;  /* 0x0000005000348947 */ /* 0x002fea0003800000 */
.L_x_75:
[----:B-1----:R-:W-:Y:S01]  /*38c0*/  HFMA2 R4, -RZ, RZ, 0, 5.9604644775390625e-08 ;  /* 0x00000001ff047431 */ /* 0x002fe200000001ff */
[----:B------:R-:W-:Y:S01]  /*38d0*/  UPRMT UR7, UR4, 0x654, UR8 ;  /* 0x0000065404077896 */ /* 0x000fe20008000008 */
[----:B------:R-:W-:Y:S01]  /*38e0*/  IMAD.MOV.U32 R7, RZ, RZ, 0xffff ;  /* 0x0000ffffff077424 */ /* 0x000fe200078e00ff */
[----:B------:R-:W-:Y:S01]  /*38f0*/  PRMT R2, R2, 0x654, R3 ;  /* 0x0000065402027816 */ /* 0x000fe20000000003 */
[----:B------:R-:W-:Y:S02]  /*3900*/  IMAD.MOV.U32 R5, RZ, RZ, 0x4 ;  /* 0x00000004ff057424 */ /* 0x000fe400078e00ff */
[----:B------:R-:W-:Y:S01]  /*3910*/  IMAD.SHL.U32 R8, R9, 0x20, RZ ;  /* 0x0000002009087824 */ /* 0x000fe200078e00ff */
[----:B------:R-:W-:Y:S02]  /*3920*/  MOV R3, UR7 ;  /* 0x0000000700037c02 */ /* 0x000fe40008000f00 */
[-C--:B------:R-:W-:Y:S01]  /*3930*/  SHF.L.U32 R7, R7, R9.reuse, RZ ;  /* 0x0000000907077219 */ /* 0x080fe200000006ff */
[----:B------:R1:W-:Y:S01]  /*3940*/  SYNCS.ARRIVE.TRANS64.RED RZ, [UR7], R5 ;  /* 0x00000005ffff79a7 */ /* 0x0003e20008000407 */
[----:B------:R-:W-:Y:S01]  /*3950*/  SHF.L.U32 R6, R4, R9, RZ ;  /* 0x0000000904067219 */ /* 0x000fe200000006ff */
[----:B------:R1:W-:Y:S04]  /*3960*/  STS [UR37+0x200], R8 ;  /* 0x00020008ff007988 */ /* 0x0003e80008000825 */
[----:B------:R1:W-:Y:S04]  /*3970*/  STAS [R2.64], R9 ;  /* 0x0000000902007dbd */ /* 0x0003e8000c0008ff */
[----:B------:R1:W-:Y:S04]  /*3980*/  ATOMS.OR RZ, [UR6+0x14], R7 ;  /* 0x00001407ffff798c */ /* 0x0003e8000b000006 */
[----:B------:R1:W-:Y:S04]  /*3990*/  ATOMS.OR RZ, [UR6+0x18], R6 ;  /* 0x00001806ffff798c */ /* 0x0003e8000b000006 */
[----:B------:R1:W-:Y:S02]  /*39a0*/  ATOMS.XOR RZ, [UR6+0x10], R4 ;  /* 0x00001004ffff798c */ /* 0x0003e4000b800006 */
.L_x_72:
[----:B------:R-:W-:Y:S05]  /*39b0*/  BSYNC B0 ;  /* 0x0000000000007941 */ /* 0x000fea0003800000 */
.L_x_71:
[----:B------:R-:W-:Y:S05]  /*39c0*/  BRA.U UP0, `(.L_x_77) ;  /* 0x00000001006c7547 */ /* 0x000fea000b800000 */
[----:B------:R-:W-:-:S03]  /*39d0*/  UMOV UR7, 0xffffffff ;  /* 0xffffffff00077882 */ /* 0x000fc60000000000 */
[----:B------:R-:W-:Y:S05]  /*39e0*/  BRA.DIV UR7, `(.L_x_78) ;  /* 0x0000005207007947 */ /* 0x000fea000b800000 */
[----:B------:R-:W-:-:S13]  /*39f0*/  ELECT P6, URZ, PT ;  /* 0x0000000000ff782f */ /* 0x000fda00038c0000 */
.L_x_191:
[----:B------:R-:W-:Y:S05]  /*3a00*/  @!P6 BRA `(.L_x_77) ;  /* 0x00000000005ce947 */ /* 0x000fea0003800000 */
[----:B-1----:R-:W1:Y:S02]  /*3a10*/  LDS R3, [UR6+0x10] ;  /* 0x00001006ff037984 */ /* 0x002e640008000800 */
[----:B-1----:R-:W-:-:S04]  /*3a20*/  SHF.L.U32 R3, R3, 0x1f, RZ ;  /* 0x0000001f03037819 */ /* 0x002fc800000006ff */
[----:B------:R-:W1:Y:S02]  /*3a30*/  SYNCS.PHASECHK.TRANS64.TRYWAIT P0, [UR6+0x8], R3 ;  /* 0x00000803ff0075a7 */ /* 0x000e640008001106 */
[----:B-1----:R-:W-:Y:S05]  /*3a40*/  @P0 BRA `(.L_x_79) ;  /* 0x0000000000080947 */ /* 0x002fea0003800000 */
[----:B------:R-:W1:Y:S02]  /*3a50*/  SYNCS.PHASECHK.TRANS64.TRYWAIT P0, [UR6+0x8], R3 ;  /* 0x00000803ff0075a7 */ /* 0x000e640008001106 */
[----:B-1----:R-:W-:Y:S05]  /*3a60*/  @!P0 BRA `(.L_x_80) ;  /* 0x0000005000008947 */ /* 0x002fea0003800000 */
.L_x_79:
[----:B------:R-:W2:Y:S01]  /*3a70*/  LDS R5, [UR37+0x200] ;  /* 0x00020025ff057984 */ /* 0x000ea20008000800 */
[----:B-1----:R-:W-:Y:S02]  /*3a80*/  HFMA2 R2, -RZ, RZ, 0, 5.9604644775390625e-08 ;  /* 0x00000001ff027431 */ /* 0x002fe400000001ff */
[----:B------:R-:W-:Y:S01]  /*3a90*/  IMAD.MOV.U32 R3, RZ, RZ, 0xffff ;  /* 0x0000ffffff037424 */ /* 0x000fe200078e00ff */
[----:B------:R-:W-:Y:S01]  /*3aa0*/  UPRMT UR7, UR4, 0x654, UR8 ;  /* 0x0000065404077896 */ /* 0x000fe20008000008 */
[----:B--2---:R-:W-:-:S03]  /*3ab0*/  IMAD.SHL.U32 R4, R5, 0x20, RZ ;  /* 0x0000002005047824 */ /* 0x004fc600078e00ff */
[-C--:B------:R-:W-:Y:S02]  /*3ac0*/  SHF.L.U32 R3, R3, R5.reuse, RZ ;  /* 0x0000000503037219 */ /* 0x080fe400000006ff */
[----:B------:R-:W-:Y:S01]  /*3ad0*/  SHF.L.U32 R5, R2, R5, RZ ;  /* 0x0000000502057219 */ /* 0x000fe200000006ff */
[----:B------:R2:W-:Y:S04]  /*3ae0*/  STS [UR37+0x200], R4 ;  /* 0x00020004ff007988 */ /* 0x0005e80008000825 */
[----:B------:R2:W-:Y:S04]  /*3af0*/  ATOMS.OR RZ, [UR6+0x14], R3 ;  /* 0x00001403ffff798c */ /* 0x0005e8000b000006 */
[----:B------:R2:W-:Y:S01]  /*3b00*/  ATOMS.OR RZ, [UR6+0x18], R5 ;  /* 0x00001805ffff798c */ /* 0x0005e2000b000006 */
[----:B------:R-:W-:Y:S03]  /*3b10*/  SYNCS.ARRIVE.TRANS64.RED.A1T0 RZ, [UR7], RZ ;  /* 0x000000ffffff79a7 */ /* 0x000fe60008100407 */
[----:B------:R2:W-:Y:S01]  /*3b20*/  ATOMS.XOR RZ, [UR6+0x10], R2 ;  /* 0x00001002ffff798c */ /* 0x0005e2000b800006 */
[----:B------:R-:W-:Y:S05]  /*3b30*/  BRA `(.L_x_77) ;  /* 0x0000000000107947 */ /* 0x000fea0003800000 */
.L_x_70:
[----:B------:R-:W-:-:S05]  /*3b40*/  MOV R2, 0xffffffff ;  /* 0xffffffff00027802 */ /* 0x000fca0000000f00 */
[----:B------:R1:W-:Y:S02]  /*3b50*/  STS [UR37+0x200], R2 ;  /* 0x00020002ff007988 */ /* 0x0003e40008000825 */
[----:B-1----:R-:W-:Y:S02]  /*3b60*/  MOV R2, 0x3b80 ;  /* 0x00003b8000027802 */ /* 0x002fe40000000f00 */
[----:B-----5:R-:W-:Y:S05]  /*3b70*/  CALL.REL.NOINC `($__internal_1_$__cuda_sm10x_tcgen05_guardrail_trap_phase_invalid_during_alloc) ;  /* 0x0000005400607944 */ /* 0x020fea0003c00000 */
.L_x_77:
[----:B------:R-:W-:Y:S05]  /*3b80*/  WARPSYNC.ALL ;  /* 0x0000000000007948 */ /* 0x000fea0003800000 */
[----:B------:R-:W3:Y:S01]  /*3b90*/  S2UR UR7, SR_CgaCtaId ;  /* 0x00000000000779c3 */ /* 0x000ee20000008800 */
[----:B------:R-:W-:Y:S01]  /*3ba0*/  UMOV UR6, 0x400 ;  /* 0x0000040000067882 */ /* 0x000fe20000000000 */
[----:B------:R-:W-:-:S06]  /*3bb0*/  NOP ;  /* 0x0000000000007918 */ /* 0x000fcc0000000000 */
[----:B------:R-:W-:Y:S06]  /*3bc0*/  BAR.ARV 0x6, 0xa0 ;  /* 0x0182800000007b1d */ /* 0x000fec0000002000 */
[----:B------:R-:W4:Y:S01]  /*3bd0*/  LDCU UR8, c[0x0][0x38c] ;  /* 0x00007180ff0877ac */ /* 0x000f220008000800 */
[----:B------:R-:W-:Y:S01]  /*3be0*/  LOP3.LUT R10, R10, 0xffff, RZ, 0xc0, !PT ;  /* 0x0000ffff0a0a7812 */ /* 0x000fe200078ec0ff */
[----:B-1----:R-:W-:Y:S01]  /*3bf0*/  IMAD.MOV.U32 R9, RZ, RZ, 0x1 ;  /* 0x00000001ff097424 */ /* 0x002fe200078e00ff */
[----:B------:R-:W-:Y:S01]  /*3c00*/  LOP3.LUT R0, R0, 0xffff, RZ, 0xc0, !PT ;  /* 0x0000ffff00007812 */ /* 0x000fe200078ec0ff */
[----:B------:R-:W-:Y:S01]  /*3c10*/  IMAD.MOV.U32 R8, RZ, RZ, RZ ;  /* 0x000000ffff087224 */ /* 0x000fe200078e00ff */
[----:B------:R-:W-:Y:S01]  /*3c20*/  R2UR UR12, R10 ;  /* 0x000000000a0c72ca */ /* 0x000fe200000e0000 */
[----:B------:R-:W-:Y:S01]  /*3c30*/  UMOV UR19, URZ ;  /* 0x000000ff00137c82 */ /* 0x000fe20008000000 */
[----:B------:R-:W-:Y:S01]  /*3c40*/  R2UR UR11, R0 ;  /* 0x00000000000b72ca */ /* 0x000fe200000e0000 */
[----:B------:R-:W-:Y:S01]  /*3c50*/  UMOV UR18, URZ ;  /* 0x000000ff00127c82 */ /* 0x000fe20008000000 */
[----:B------:R-:W-:Y:S01]  /*3c60*/  UMOV UR17, URZ ;  /* 0x000000ff00117c82 */ /* 0x000fe20008000000 */
[----:B---3--:R-:W-:-:S02]  /*3c70*/  ULEA UR7, UR7, UR6, 0x18 ;  /* 0x0000000607077291 */ /* 0x008fc4000f8ec0ff */
[----:B------:R-:W-:Y:S02]  /*3c80*/  UISETP.NE.AND UP2, UPT, UR5, URZ, UPT ;  /* 0x000000ff0500728c */ /* 0x000fe4000bf45270 */
[----:B------:R-:W-:Y:S02]  /*3c90*/  UIADD3 UR13, UPT, UPT, UR7, 0x3400, URZ ;  /* 0x00003400070d7890 */ /* 0x000fe4000fffe0ff */
[----:B------:R-:W-:Y:S02]  /*3ca0*/  UIADD3 UR14, UPT, UPT, UR7, 0x25400, URZ ;  /* 0x00025400070e7890 */ /* 0x000fe4000fffe0ff */
[----:B----4-:R-:W-:Y:S01]  /*3cb0*/  UIADD3 UR8, UPT, UPT, UR8, 0x3f, URZ ;  /* 0x0000003f08087890 */ /* 0x010fe2000fffe0ff */
[----:B--2---:R-:W1:Y:S01]  /*3cc0*/  LDS R2, [UR7+0x200] ;  /* 0x00020007ff027984 */ /* 0x004e620008000800 */
[----:B------:R-:W-:Y:S02]  /*3cd0*/  USHF.R.U32.HI UR13, URZ, 0x4, UR13 ;  /* 0x00000004ff0d7899 */ /* 0x000fe4000801160d */
[----:B------:R-:W-:-:S02]  /*3ce0*/  USHF.R.S32.HI UR6, URZ, 0x1f, UR8 ;  /* 0x0000001fff067899 */ /* 0x000fc40008011408 */
[----:B------:R-:W-:Y:S02]  /*3cf0*/  USHF.R.U32.HI UR14, URZ, 0x4, UR14 ;  /* 0x00000004ff0e7899 */ /* 0x000fe4000801160e */
[----:B------:R-:W-:Y:S02]  /*3d00*/  ULEA.HI UR6, UR6, UR8, URZ, 0x6 ;  /* 0x0000000806067291 */ /* 0x000fe4000f8f30ff */
[----:B------:R-:W-:Y:S02]  /*3d10*/  ULOP3.LUT UR13, UR13, 0x3fff, URZ, 0xc0, !UPT ;  /* 0x00003fff0d0d7892 */ /* 0x000fe4000f8ec0ff */
[----:B------:R-:W-:Y:S02]  /*3d20*/  USHF.R.S32.HI UR6, URZ, 0x6, UR6 ;  /* 0x00000006ff067899 */ /* 0x000fe40008011406 */
[----:B------:R-:W-:Y:S02]  /*3d30*/  ULOP3.LUT UR14, UR14, 0x3fff, URZ, 0xc0, !UPT ;  /* 0x00003fff0e0e7892 */ /* 0x000fe4000f8ec0ff */
[----:B------:R-:W-:Y:S01]  /*3d40*/  UISETP.LT.AND UP0, UPT, UR6, 0x1, UPT ;  /* 0x000000010600788c */ /* 0x000fe2000bf01270 */
[----:B------:R-:W-:Y:S01]  /*3d50*/  UMOV UR28, 0x0 ;  /* 0x00000000001c7882 */ /* 0x000fe20000000000 */
[----:B------:R-:W-:Y:S01]  /*3d60*/  UMOV UR29, 0x8100010 ;  /* 0x08100010001d7882 */ /* 0x000fe20000000000 */
[----:B------:R-:W-:-:S02]  /*3d70*/  ULOP3.LUT UR13, UR13, 0x10000, URZ, 0xfc, !UPT ;  /* 0x000100000d0d7892 */ /* 0x000fc4000f8efcff */
[----:B------:R-:W-:Y:S02]  /*3d80*/  ULOP3.LUT UR14, UR14, 0x10000, URZ, 0xfc, !UPT ;  /* 0x000100000e0e7892 */ /* 0x000fe4000f8efcff */
[----:B------:R-:W-:Y:S01]  /*3d90*/  USEL UR20, UR6, 0x1, !UP0 ;  /* 0x0000000106147887 */ /* 0x000fe2000c000000 */
[----:B------:R-:W-:Y:S01]  /*3da0*/  UMOV UR26, 0x0 ;  /* 0x00000000001a7882 */ /* 0x000fe20000000000 */
[----:B------:R-:W-:Y:S01]  /*3db0*/  UMOV UR27, 0x8100010 ;  /* 0x08100010001b7882 */ /* 0x000fe20000000000 */
[----:B------:R-:W-:Y:S01]  /*3dc0*/  UMOV UR24, 0x0 ;  /* 0x0000000000187882 */ /* 0x000fe20000000000 */
[----:B------:R-:W-:Y:S01]  /*3dd0*/  UMOV UR25, 0x8100010 ;  /* 0x0810001000197882 */ /* 0x000fe20000000000 */
[----:B------:R-:W-:Y:S01]  /*3de0*/  UMOV UR22, 0x0 ;  /* 0x0000000000167882 */ /* 0x000fe20000000000 */
[----:B------:R-:W-:Y:S01]  /*3df0*/  UMOV UR23, 0x8100010 ;  /* 0x0810001000177882 */ /* 0x000fe20000000000 */
[----:B-1----:R-:W-:Y:S02]  /*3e00*/  R2UR UR21, R2 ;  /* 0x00000000021572ca */ /* 0x002fe400000e0000 */
[----:B------:R-:W-:-:S13]  /*3e10*/  CS2R R2, SRZ ;  /* 0x0000000000027805 */ /* 0x000fda000001ff00 */
.L_x_88:
[C---:B------:R-:W-:Y:S02]  /*3e20*/  LEA R0, R8.reuse, UR7, 0x3 ;  /* 0x0000000708007c11 */ /* 0x040fe4000f8e18ff */
[----:B------:R-:W-:Y:S02]  /*3e30*/  SHF.L.U32 R4, R3, 0x1f, RZ ;  /* 0x0000001f03047819 */ /* 0x000fe400000006ff */
[----:B------:R-:W-:Y:S02]  /*3e40*/  LEA R5, R8, UR7, 0x4 ;  /* 0x0000000708057c11 */ /* 0x000fe4000f8e20ff */
[----:B------:R-:W1:Y:S02]  /*3e50*/  SYNCS.PHASECHK.TRANS64.TRYWAIT P0, [R0+URZ+0x150], R4 ;  /* 0x00015004000075a7 */ /* 0x000e6400080011ff */
[----:B-1-34-:R-:W-:Y:S05]  /*3e60*/  @!P0 BRA `(.L_x_81) ;  /* 0x0000004c00188947 */ /* 0x01afea0003800000 */
.L_x_192:
[----:B-1----:R-:W1:Y:S01]  /*3e70*/  LDS.128 R4, [R5+0x1e0] ;  /* 0x0001e00005047984 */ /* 0x002e620000000c00 */
[----:B------:R-:W-:Y:S02]  /*3e80*/  VIADD R0, R0, 0x160 ;  /* 0x0000016000007836 */ /* 0x000fe40000000000 */
[----:B------:R-:W-:Y:S01]  /*3e90*/  VIADD R8, R8, 0x1 ;  /* 0x0000000108087836 */ /* 0x000fe20000000000 */
[----:B------:R-:W-:Y:S01]  /*3ea0*/  @!PT LDS RZ, [RZ] ;  /* 0x00000000fffff984 */ /* 0x000fe20000000800 */
[----:B------:R-:W-:Y:S01]  /*3eb0*/  @!PT LDS RZ, [RZ] ;  /* 0x00000000fffff984 */ /* 0x000fe20000000800 */
[----:B------:R-:W-:Y:S01]  /*3ec0*/  @!PT LDS RZ, [RZ] ;  /* 0x00000000fffff984 */ /* 0x000fe20000000800 */
[----:B------:R-:W-:Y:S01]  /*3ed0*/  @!PT LDS RZ, [RZ] ;  /* 0x00000000fffff984 */ /* 0x000fe20000000800 */
[----:B------:R2:W-:Y:S06]  /*3ee0*/  MEMBAR.ALL.CTA ;  /* 0x0000000000007992 */ /* 0x0005ec0000008000 */
[----:B--2---:R-:W2:Y:S01]  /*3ef0*/  FENCE.VIEW.ASYNC.S ;  /* 0x00000000000073c6 */ /* 0x004ea20000000000 */
[----:B------:R-:W-:-:S04]  /*3f00*/  PRMT R0, RZ, 0x654, R0 ;  /* 0x00000654ff007816 */ /* 0x000fc80000000000 */
[----:B--2---:R2:W-:Y:S01]  /*3f10*/  SYNCS.ARRIVE.TRANS64.RED.A1T0 RZ, [R0+URZ], RZ ;  /* 0x000000ff00ff79a7 */ /* 0x0045e200081004ff */
[----:B-1----:R-:W-:Y:S01]  /*3f20*/  LOP3.LUT P1, RZ, R6, 0x1, RZ, 0xc0, !PT ;  /* 0x0000000106ff7812 */ /* 0x002fe2000782c0ff */
[----:B--2---:R-:W-:-:S12]  /*3f30*/  BRA.U UP2, `(.L_x_82) ;  /* 0x0000000502087547 */ /* 0x004fd8000b800000 */
[----:B------:R-:W1:Y:S01]  /*3f40*/  LDCU UR8, c[0x0][0x38c] ;  /* 0x00007180ff0877ac */ /* 0x000e620008000800 */
[----:B------:R-:W-:Y:S02]  /*3f50*/  PLOP3.LUT P2, PT, PT, PT, PT, 0x80, 0x8 ;  /* 0x000000000008781c */ /* 0x000fe40003f4f070 */
[----:B------:R-:W-:Y:S01]  /*3f60*/  SHF.L.U32 R4, R9, 0x1f, RZ ;  /* 0x0000001f09047819 */ /* 0x000fe200000006ff */
[----:B------:R-:W-:Y:S02]  /*3f70*/  ULEA UR9, UR19, UR7, 0x3 ;  /* 0x0000000713097291 */ /* 0x000fe4000f8e18ff */
[----:B------:R-:W-:Y:S02]  /*3f80*/  ULEA UR10, UR19, UR21, 0x5 ;  /* 0x00000015130a7291 */ /* 0x000fe4000f8e28ff */
[----:B-1----:R-:W-:-:S06]  /*3f90*/  UISETP.GE.AND UP0, UPT, UR8, 0x1, UPT ;  /* 0x000000010800788c */ /* 0x002fcc000bf06270 */
[----:B------:R-:W-:-:S05]  /*3fa0*/  PLOP3.LUT P0, PT, PT, PT, UP0, 0x80, 0x8 ;  /* 0x000000000008781c */ /* 0x000fca0003f0f008 */
[----:B------:R-:W-:-:S08]  /*3fb0*/  @UP0 ULEA UR8, UR18, UR7, 0x3 ;  /* 0x0000000712080291 */ /* 0x000fd0000f8e18ff */
[----:B------:R-:W-:-:S04]  /*3fc0*/  @P0 SHF.L.U32 R0, R2, 0x1f, RZ ;  /* 0x0000001f02000819 */ /* 0x000fc800000006ff */
[----:B------:R1:W2:Y:S01]  /*3fd0*/  @P0 SYNCS.PHASECHK.TRANS64.TRYWAIT P2, [UR8], R0 ;  /* 0x00000000ff0005a7 */ /* 0x0002a20008041108 */
[----:B------:R-:W3:Y:S02]  /*3fe0*/  SYNCS.PHASECHK.TRANS64.TRYWAIT P0, [UR9+0x190], R4 ;  /* 0x00019004ff0075a7 */ /* 0x000ee40008001109 */
[----:B-123--:R-:W-:Y:S05]  /*3ff0*/  @!P0 BRA `(.L_x_83) ;  /* 0x0000004800c88947 */ /* 0x00efea0003800000 */
.L_x_194:
[----:B------:R-:W-:Y:S01]  /*4000*/  UMOV UR16, UR17 ;  /* 0x0000001100107c82 */ /* 0x000fe20008000000 */
[----:B------:R-:W-:Y:S05]  /*4010*/  BRA.U !UP0, `(.L_x_84) ;  /* 0x0000000108c07547 */ /* 0x000fea000b800000 */
[----:B------:R-:W-:Y:S02]  /*4020*/  UIADD3 UR16, UPT, UPT, UR20, UR17, URZ ;  /* 0x0000001114107290 */ /* 0x000fe4000fffe0ff */
[----:B------:R-:W-:Y:S01]  /*4030*/  UPLOP3.LUT UP3, UPT, UPT, UPT, UPT, 0x40, 0x4 ;  /* 0x000000000004789c */ /* 0x000fe20003f6e870 */
[----:B------:R-:W-:Y:S01]  /*4040*/  UMOV UR15, UR6 ;  /* 0x00000006000f7c82 */ /* 0x000fe20008000000 */
[----:B------:R-:W-:-:S09]  /*4050*/  UMOV UR46, UR18 ;  /* 0x00000012002e7c82 */ /* 0x000fd20008000000 */
.L_x_87:
[----:B--2---:R-:W-:Y:S01]  /*4060*/  ULEA UR8, UR46, UR7, 0x3 ;  /* 0x000000072e087291 */ /* 0x004fe2000f8e18ff */
[----:B---3--:R-:W-:Y:S11]  /*4070*/  @P2 BRA `(.L_x_85) ;  /* 0x00000000000c2947 */ /* 0x008ff60003800000 */
[----:B-1----:R-:W-:Y:S04]  /*4080*/  SHF.L.U32 R4, R2, 0x1f, RZ ;  /* 0x0000001f02047819 */ /* 0x002fe800000006ff */
[----:B------:R-:W1:Y:S02]  /*4090*/  SYNCS.PHASECHK.TRANS64.TRYWAIT P0, [UR8], R4 ;  /* 0x00000004ff0075a7 */ /* 0x000e640008001108 */
[----:B-1----:R-:W-:Y:S05]  /*40a0*/  @!P0 BRA `(.L_x_86) ;  /* 0x0000004800b48947 */ /* 0x002fea0003800000 */
.L_x_85:
[----:B------:R-:W-:Y:S01]  /*40b0*/  UISETP.NE.AND UP0, UPT, UR15, 0x1, UPT ;  /* 0x000000010f00788c */ /* 0x000fe2000bf05270 */
[----:B------:R-:W-:Y:S01]  /*40c0*/  PLOP3.LUT P2, PT, PT, PT, PT, 0x80, 0x8 ;  /* 0x000000000008781c */ /* 0x000fe20003f4f070 */
[----:B------:R-:W-:Y:S02]  /*40d0*/  UIADD3 UR18, UPT, UPT, UR46, 0x1, URZ ;  /* 0x000000012e127890 */ /* 0x000fe4000fffe0ff */
[----:B------:R-:W-:Y:S02]  /*40e0*/  ULEA UR32, UR46, UR14, 0x8 ;  /* 0x0000000e2e207291 */ /* 0x000fe4000f8e40ff */
[----:B------:R-:W-:Y:S01]  /*40f0*/  UISETP.NE.AND UP1, UPT, UR18, 0x11, UPT ;  /* 0x000000111200788c */ /* 0x000fe2000bf25270 */
[----:B------:R-:W-:Y:S01]  /*4100*/  PLOP3.LUT P0, PT, PT, PT, UP0, 0x80, 0x8 ;  /* 0x000000000008781c */ /* 0x000fe20003f0f008 */
[----:B------:R-:W-:Y:S02]  /*4110*/  UIADD3 UR44, UPT, UPT, UR32, 0x2, URZ ;  /* 0x00000002202c7890 */ /* 0x000fe4000fffe0ff */
[----:B------:R-:W-:Y:S02]  /*4120*/  USEL UR31, URZ, 0x1, UP1 ;  /* 0x00000001ff1f7887 */ /* 0x000fe40008800000 */
[----:B------:R-:W-:Y:S02]  /*4130*/  USEL UR18, UR18, URZ, UP1 ;  /* 0x000000ff12127287 */ /* 0x000fe40008800000 */
[----:B------:R-:W-:Y:S02]  /*4140*/  UIADD3 UR40, UPT, UPT, UR32, 0x4, URZ ;  /* 0x0000000420287890 */ /* 0x000fe4000fffe0ff */
[----:B------:R-:W-:Y:S01]  /*4150*/  @UP0 ULEA UR30, UR18, UR7, 0x3 ;  /* 0x00000007121e0291 */ /* 0x000fe2000f8e18ff */
[----:B------:R-:W-:Y:S01]  /*4160*/  LOP3.LUT R2, R2, UR31, RZ, 0x3c, !PT ;  /* 0x0000001f02027c12 */ /* 0x000fe2000f8e3cff */
[----:B------:R-:W-:Y:S02]  /*4170*/  UIADD3 UR36, UPT, UPT, UR32, 0x6, URZ ;  /* 0x0000000620247890 */ /* 0x000fe4000fffe0ff */
[----:B------:R-:W-:Y:S01]  /*4180*/  UIADD3 UR8, UPT, UPT, UR8, 0x88, URZ ;  /* 0x0000008808087890 */ /* 0x000fe2000fffe0ff */
[----:B-1----:R-:W-:Y:S01]  /*4190*/  @P0 SHF.L.U32 R0, R2, 0x1f, RZ ;  /* 0x0000001f02000819 */ /* 0x002fe200000006ff */
[----:B------:R-:W-:Y:S02]  /*41a0*/  UIADD3 UR17, UPT, UPT, UR17, 0x1, URZ ;  /* 0x0000000111117890 */ /* 0x000fe4000fffe0ff */
[----:B------:R-:W-:Y:S01]  /*41b0*/  UIADD3 UR15, UPT, UPT, UR15, -0x1, URZ ;  /* 0xffffffff0f0f7890 */ /* 0x000fe2000fffe0ff */
[----:B------:R2:W3:Y:S01]  /*41c0*/  @P0 SYNCS.PHASECHK.TRANS64.TRYWAIT P2, [UR30], R0 ;  /* 0x00000000ff0005a7 */ /* 0x0004e2000804111e */
[----:B------:R-:W-:Y:S02]  /*41d0*/  ULEA UR30, UR46, UR13, 0x9 ;  /* 0x0000000d2e1e7291 */ /* 0x000fe4000f8e48ff */
[----:B------:R-:W-:Y:S02]  /*41e0*/  UISETP.NE.AND UP0, UPT, UR17, UR16, UPT ;  /* 0x000000101100728c */ /* 0x000fe4000bf05270 */
[----:B------:R-:W-:Y:S02]  /*41f0*/  UIADD3 UR42, UPT, UPT, UR30, 0x2, URZ ;  /* 0x000000021e2a7890 */ /* 0x000fe4000fffe0ff */
[----:B------:R-:W-:Y:S02]  /*4200*/  UIADD3 UR38, UPT, UPT, UR30, 0x4, URZ ;  /* 0x000000041e267890 */ /* 0x000fe4000fffe0ff */
[----:B------:R-:W-:Y:S01]  /*4210*/  UIADD3 UR34, UPT, UPT, UR30, 0x6, URZ ;  /* 0x000000061e227890 */ /* 0x000fe2000fffe0ff */
[----:B------:R-:W-:Y:S01]  /*4220*/  UMOV UR33, 0x40004040 ;  /* 0x4000404000217882 */ /* 0x000fe20000000000 */
[----:B------:R-:W-:Y:S01]  /*4230*/  UMOV UR31, 0x40004040 ;  /* 0x40004040001f7882 */ /* 0x000fe20000000000 */
[----:B------:R-:W-:Y:S01]  /*4240*/  UMOV UR45, 0x40004040 ;  /* 0x40004040002d7882 */ /* 0x000fe20000000000 */
[----:B------:R2:W-:Y:S01]  /*4250*/  UTCHMMA.2CTA gdesc[UR30], gdesc[UR32], tmem[UR10], tmem[UR28], idesc[UR29], UP3 ;  /* 0x00ff1c201e0075ea */ /* 0x0005e20009a0000a */
[----:B------:R-:W-:Y:S01]  /*4260*/  UPLOP3.LUT UP3, UPT, UPT, UPT, UPT, 0x80, 0x8 ;  /* 0x000000000008789c */ /* 0x000fe20003f6f070 */
[----:B------:R-:W-:Y:S01]  /*4270*/  UMOV UR43, 0x40004040 ;  /* 0x40004040002b7882 */ /* 0x000fe20000000000 */
[----:B------:R-:W-:Y:S01]  /*4280*/  UMOV UR41, 0x40004040 ;  /* 0x4000404000297882 */ /* 0x000fe20000000000 */
[----:B------:R2:W-:Y:S01]  /*4290*/  UTCHMMA.2CTA gdesc[UR42], gdesc[UR44], tmem[UR10], tmem[UR26], idesc[UR27], UPT ;  /* 0x00ff1a2c2a0075ea */ /* 0x0005e2000ba0000a */
[----:B------:R-:W-:Y:S01]  /*42a0*/  UMOV UR39, 0x40004040 ;  /* 0x4000404000277882 */ /* 0x000fe20000000000 */
[----:B------:R-:W-:Y:S01]  /*42b0*/  UMOV UR37, 0x40004040 ;  /* 0x4000404000257882 */ /* 0x000fe20000000000 */
[----:B------:R-:W-:Y:S01]  /*42c0*/  UMOV UR35, 0x40004040 ;  /* 0x4000404000237882 */ /* 0x000fe20000000000 */
[----:B------:R2:W-:Y:S01]  /*42d0*/  UTCHMMA.2CTA gdesc[UR38], gdesc[UR40], tmem[UR10], tmem[UR24], idesc[UR25], UPT ;  /* 0x00ff1828260075ea */ /* 0x0005e2000ba0000a */
[----:B------:R2:W-:Y:S01]  /*42e0*/  UTCHMMA.2CTA gdesc[UR34], gdesc[UR36], tmem[UR10], tmem[UR22], idesc[UR23], UPT ;  /* 0x00ff1624220075ea */ /* 0x0005e2000ba0000a */
[----:B------:R2:W-:Y:S01]  /*42f0*/  UTCBAR.2CTA.MULTICAST [UR8], URZ, UR12 ;  /* 0x000000ff080073e9 */ /* 0x0005e2000820080c */
[----:B------:R-:W-:Y:S01]  /*4300*/  UMOV UR46, UR18 ;  /* 0x00000012002e7c82 */ /* 0x000fe20008000000 */
[----:B------:R-:W-:Y:S05]  /*4310*/  BRA.U UP0, `(.L_x_87) ;  /* 0xfffffffd00507547 */ /* 0x000fea000b83ffff */
.L_x_84:
[----:B------:R-:W-:Y:S01]  /*4320*/  UIADD3 UR9, UPT, UPT, UR9, 0x170, URZ ;  /* 0x0000017009097890 */ /* 0x000fe2000fffe0ff */
[----:B------:R-:W-:-:S08]  /*4330*/  UMOV UR17, UR16 ;  /* 0x0000001000117c82 */ /* 0x000fd00008000000 */
[----:B------:R4:W-:Y:S01]  /*4340*/  UTCBAR.2CTA.MULTICAST [UR9], URZ, UR11 ;  /* 0x000000ff090073e9 */ /* 0x0009e2000820080b */
[----:B------:R-:W-:Y:S02]  /*4350*/  NOP ;  /* 0x0000000000007918 */ /* 0x000fe40000000000 */
.L_x_82:
[----:B------:R-:W-:Y:S01]  /*4360*/  UIADD3 UR19, UPT, UPT, UR19, 0x1, URZ ;  /* 0x0000000113137890 */ /* 0x000fe2000fffe0ff */
[----:B------:R-:W-:-:S03]  /*4370*/  ISETP.NE.AND P0, PT, R8, 0x2, PT ;  /* 0x000000020800780c */ /* 0x000fc60003f05270 */
[----:B------:R-:W-:Y:S01]  /*4380*/  UISETP.NE.AND UP0, UPT, UR19, 0x4, UPT ;  /* 0x000000041300788c */ /* 0x000fe2000bf05270 */
[----:B-12---:R-:W-:Y:S02]  /*4390*/  SEL R0, RZ, 0x1, P0 ;  /* 0x00000001ff007807 */ /* 0x006fe40000000000 */
[----:B------:R-:W-:Y:S01]  /*43a0*/  SEL R8, R8, RZ, P0 ;  /* 0x000000ff08087207 */ /* 0x000fe20000000000 */
[----:B------:R-:W-:Y:S01]  /*43b0*/  USEL UR8, URZ, 0x1, UP0 ;  /* 0x00000001ff087887 */ /* 0x000fe20008000000 */
[----:B------:R-:W-:Y:S01]  /*43c0*/  LOP3.LUT R3, R3, R0, RZ, 0x3c, !PT ;  /* 0x0000000003037212 */ /* 0x000fe200078e3cff */
[----:B------:R-:W-:-:S04]  /*43d0*/  USEL UR19, UR19, URZ, UP0 ;  /* 0x000000ff13137287 */ /* 0x000fc80008000000 */
[----:B------:R-:W-:Y:S01]  /*43e0*/  LOP3.LUT R9, R9, UR8, RZ, 0x3c, !PT ;  /* 0x0000000809097c12 */ /* 0x000fe2000f8e3cff */
[----:B------:R-:W-:Y:S07]  /*43f0*/  @P1 BRA `(.L_x_88) ;  /* 0xfffffff800881947 */ /* 0x000fee000383ffff */
[----:B------:R-:W1:Y:S01]  /*4400*/  S2UR UR6, SR_CgaCtaId ;  /* 0x00000000000679c3 */ /* 0x000e620000008800 */
[----:B------:R-:W-:Y:S01]  /*4410*/  ELECT P0, URZ, PT ;  /* 0x0000000000ff782f */ /* 0x000fe20003800000 */
[----:B------:R-:W-:Y:S01]  /*4420*/  HFMA2 R0, -RZ, RZ, 0, 5.9604644775390625e-08 ;  /* 0x00000001ff007431 */ /* 0x000fe200000001ff */
[----:B------:R-:W-:-:S05]  /*4430*/  UMOV UR8, 0x40 ;  /* 0x0000004000087882 */ /* 0x000fca0000000000 */
[----:B------:R-:W-:Y:S01]  /*4440*/  UVIRTCOUNT.DEALLOC.SMPOOL 0x80 ;  /* 0x000000800000784c */ /* 0x000fe20000000000 */
[----:B------:R-:W-:Y:S02]  /*4450*/  UISETP.NE.AND UP0, UPT, UR5, URZ, UPT ;  /* 0x000000ff0500728c */ /* 0x000fe4000bf05270 */
[----:B-1----:R-:W-:-:S09]  /*4460*/  ULEA UR6, UR6, UR8, 0x18 ;  /* 0x0000000806067291 */ /* 0x002fd2000f8ec0ff */
[----:B------:R1:W-:Y:S01]  /*4470*/  @P0 STS.U8 [UR6+0x1c], R0 ;  /* 0x00001c00ff000988 */ /* 0x0003e20008000006 */
[----:B------:R-:W-:Y:S05]  /*4480*/  BRA.U UP0, `(.L_x_89) ;  /* 0x0000000100a07547 */ /* 0x000fea000b800000 */
[----:B------:R-:W-:Y:S01]  /*4490*/  UIADD3 UR5, UPT, UPT, UR7, 0x190, URZ ;  /* 0x0000019007057890 */ /* 0x000fe2000fffe0ff */
[----:B------:R-:W-:-:S03]  /*44a0*/  SHF.L.U32 R2, R9, 0x1f, RZ ;  /* 0x0000001f09027819 */ /* 0x000fc600000006ff */
[----:B------:R-:W-:-:S09]  /*44b0*/  ULEA UR8, UR19, UR5, 0x3 ;  /* 0x0000000513087291 */ /* 0x000fd2000f8e18ff */
[----:B------:R-:W2:Y:S02]  /*44c0*/  SYNCS.PHASECHK.TRANS64.TRYWAIT P0, [UR8], R2 ;  /* 0x00000002ff0075a7 */ /* 0x000ea40008001108 */
[----:B--2---:R-:W-:Y:S05]  /*44d0*/  @!P0 BRA `(.L_x_90) ;  /* 0x0000004400c08947 */ /* 0x004fea0003800000 */
.L_x_197:
[----:B----4-:R-:W-:-:S04]  /*44e0*/  UIADD3 UR9, UPT, UPT, UR19, 0x1, URZ ;  /* 0x0000000113097890 */ /* 0x010fc8000fffe0ff */
        /* <DEDUP_REMOVED lines=8> */
.L_x_199:
        /* <DEDUP_REMOVED lines=9> */
.L_x_201:
[----:B------:R-:W-:-:S04]  /*4600*/  UIADD3 UR9, UPT, UPT, UR9, 0x1, URZ ;  /* 0x0000000109097890 */ /* 0x000fc8000fffe0ff */
[----:B------:R-:W-:-:S04]  /*4610*/  UISETP.NE.AND UP1, UPT, UR9, 0x4, UPT ;  /* 0x000000040900788c */ /* 0x000fc8000bf25270 */
[----:B------:R-:W-:Y:S02]  /*4620*/  USEL UR8, URZ, 0x1, UP1 ;  /* 0x00000001ff087887 */ /* 0x000fe40008800000 */
[----:B------:R-:W-:-:S04]  /*4630*/  USEL UR9, UR9, URZ, UP1 ;  /* 0x000000ff09097287 */ /* 0x000fc80008800000 */
[----:B------:R-:W-:Y:S01]  /*4640*/  ULEA UR9, UR9, UR5, 0x3 ;  /* 0x0000000509097291 */ /* 0x000fe2000f8e18ff */
[----:B------:R-:W-:-:S04]  /*4650*/  LOP3.LUT R2, R2, UR8, RZ, 0x3c, !PT ;  /* 0x0000000802027c12 */ /* 0x000fc8000f8e3cff */
[----:B------:R-:W-:Y:S01]  /*4660*/  SHF.L.U32 R2, R2, 0x1f, RZ ;  /* 0x0000001f02027819 */ /* 0x000fe200000006ff */
[----:B-1----:R-:W-:-:S04]  /*4670*/  IMAD.U32 R0, RZ, RZ, UR9 ;  /* 0x00000009ff007e24 */ /* 0x002fc8000f8e00ff */
[----:B------:R1:W2:Y:S03]  /*4680*/  SYNCS.PHASECHK.TRANS64.TRYWAIT P0, [R0+URZ], R2 ;  /* 0x00000002000075a7 */ /* 0x0002a600080011ff */
[----:B--2---:R-:W-:Y:S05]  /*4690*/  @!P0 NANOSLEEP.SYNCS 0x989680 ;  /* 0x009896800000895d */ /* 0x004fea0003900000 */
[----:B------:R-:W2:Y:S02]  /*46a0*/  @!P0 SYNCS.PHASECHK.TRANS64 P0, [R0+URZ], R2 ;  /* 0x00000002000085a7 */ /* 0x000ea400080010ff */
[----:B--2---:R-:W-:Y:S05]  /*46b0*/  @P0 BRA `(.L_x_93) ;  /* 0x0000000000200947 */ /* 0x004fea0003800000 */
.L_x_94:
[----:B--2---:R2:W4:Y:S02]  /*46c0*/  SYNCS.PHASECHK.TRANS64.TRYWAIT P0, [R0+URZ], R2 ;  /* 0x00000002000075a7 */ /* 0x00452400080011ff */
[----:B----4-:R-:W-:Y:S05]  /*46d0*/  @!P0 NANOSLEEP.SYNCS 0x989680 ;  /* 0x009896800000895d */ /* 0x010fea0003900000 */
[----:B------:R-:W4:Y:S02]  /*46e0*/  @!P0 SYNCS.PHASECHK.TRANS64 P0, [R0+URZ], R2 ;  /* 0x00000002000085a7 */ /* 0x000f2400080010ff */
[----:B----4-:R-:W-:Y:S05]  /*46f0*/  @!P0 BRA `(.L_x_94) ;  /* 0xfffffffc00f08947 */ /* 0x010fea000383ffff */
[----:B------:R-:W-:Y:S05]  /*4700*/  BRA `(.L_x_93) ;  /* 0x00000000000c7947 */ /* 0x000fea0003800000 */
.L_x_89:
[----:B------:R-:W-:-:S04]  /*4710*/  UIADD3 UR5, UPT, UPT, UR7, 0x1d0, URZ ;  /* 0x000001d007057890 */ /* 0x000fc8000fffe0ff */
[----:B------:R-:W-:-:S09]  /*4720*/  UPRMT UR5, UR4, 0x654, UR5 ;  /* 0x0000065404057896 */ /* 0x000fd20008000005 */
[----:B------:R-:W-:Y:S03]  /*4730*/  SYNCS.ARRIVE.TRANS64.RED.A1T0 RZ, [UR5], RZ ;  /* 0x000000ffffff79a7 */ /* 0x000fe60008100405 */
.L_x_93:
[----:B-12---:R-:W-:Y:S01]  /*4740*/  SHF.L.U32 R2, RZ, 0x1f, RZ ;  /* 0x0000001fff027819 */ /* 0x006fe200000006ff */
[----:B------:R-:W-:Y:S01]  /*4750*/  UIADD3 UR5, UPT, UPT, UR7, 0x1d0, URZ ;  /* 0x000001d007057890 */ /* 0x000fe2000fffe0ff */
[----:B------:R-:W-:Y:S02]  /*4760*/  PLOP3.LUT P0, PT, PT, PT, UP0, 0x80, 0x8 ;  /* 0x000000000008781c */ /* 0x000fe40003f0f008 */
[----:B------:R-:W1:Y:S02]  /*4770*/  SYNCS.PHASECHK.TRANS64.TRYWAIT P1, [UR7+0x1d0], R2 ;  /* 0x0001d002ff0075a7 */ /* 0x000e640008021107 */
[----:B-1----:R-:W-:Y:S09]  /*4780*/  @!P1 BRA `(.L_x_95) ;  /* 0x00000044005c9947 */ /* 0x002ff20003800000 */
.L_x_203:
[----:B------:R-:W-:Y:S01]  /*4790*/  @!UP0 UPRMT UR5, UR4, 0x654, UR5 ;  /* 0x0000065404058896 */ /* 0x000fe20008000005 */
[----:B------:R-:W-:Y:S02]  /*47a0*/  UMOV UR8, 0xffff ;  /* 0x0000ffff00087882 */ /* 0x000fe40000000000 */
[----:B------:R-:W-:-:S06]  /*47b0*/  UMOV UR4, 0x1 ;  /* 0x0000000100047882 */ /* 0x000fcc0000000000 */
[----:B------:R-:W-:Y:S01]  /*47c0*/  @!P0 SYNCS.ARRIVE.TRANS64.RED.A1T0 RZ, [UR5], RZ ;  /* 0x000000ffffff89a7 */ /* 0x000fe20008100405 */
[----:B------:R-:W-:Y:S01]  /*47d0*/  NOP ;  /* 0x0000000000007918 */ /* 0x000fe20000000000 */
[----:B-1----:R-:W1:Y:S01]  /*47e0*/  LDS R0, [UR6+0x14] ;  /* 0x00001406ff007984 */ /* 0x002e620008000800 */
[----:B------:R-:W-:-:S04]  /*47f0*/  ULOP3.LUT UR5, UR21, 0xffff, URZ, 0xc0, !UPT ;  /* 0x0000ffff15057892 */ /* 0x000fc8000f8ec0ff */
[----:B------:R-:W-:-:S04]  /*4800*/  USHF.R.U32.HI UR5, URZ, 0x5, UR5 ;  /* 0x00000005ff057899 */ /* 0x000fc80008011605 */
[----:B------:R-:W-:Y:S02]  /*4810*/  USHF.L.U32 UR8, UR8, UR5, URZ ;  /* 0x0000000508087299 */ /* 0x000fe400080006ff */
[----:B------:R-:W-:-:S04]  /*4820*/  USHF.L.U32 UR4, UR4, UR5, URZ ;  /* 0x0000000504047299 */ /* 0x000fc800080006ff */
[----:B-1----:R-:W-:-:S04]  /*4830*/  LOP3.LUT R0, R0, UR8, RZ, 0xc0, !PT ;  /* 0x0000000800007c12 */ /* 0x002fc8000f8ec0ff */
[----:B------:R-:W-:-:S13]  /*4840*/  ISETP.NE.AND P0, PT, R0, UR8, PT ;  /* 0x0000000800007c0c */ /* 0x000fda000bf05270 */
[----:B------:R-:W-:Y:S05]  /*4850*/  @P0 BRA `(.L_x_96) ;  /* 0x0000000000580947 */ /* 0x000fea0003800000 */
[----:B------:R-:W1:Y:S02]  /*4860*/  LDS R0, [UR6+0x18] ;  /* 0x00001806ff007984 */ /* 0x000e640008000800 */
[----:B-1----:R-:W-:-:S04]  /*4870*/  LOP3.LUT R0, R0, UR4, RZ, 0xc0, !PT ;  /* 0x0000000400007c12 */ /* 0x002fc8000f8ec0ff */
[----:B------:R-:W-:-:S13]  /*4880*/  ISETP.NE.AND P0, PT, R0, UR4, PT ;  /* 0x0000000400007c0c */ /* 0x000fda000bf05270 */
[----:B------:R-:W-:Y:S05]  /*4890*/  @P0 BRA `(.L_x_97) ;  /* 0x00000000003c0947 */ /* 0x000fea0003800000 */
[----:B------:R-:W1:Y:S01]  /*48a0*/  S2R R2, SR_LANEID ;  /* 0x0000000000027919 */ /* 0x000e620000000000 */
[----:B------:R-:W-:Y:S01]  /*48b0*/  ULOP3.LUT UR8, URZ, UR8, URZ, 0x33, !UPT ;  /* 0x00000008ff087292 */ /* 0x000fe2000f8e33ff */
[----:B------:R-:W-:Y:S02]  /*48c0*/  VOTEU.ANY UR7, UPT, PT ;  /* 0x0000000000077886 */ /* 0x000fe400038e0100 */
[----:B------:R-:W-:-:S03]  /*48d0*/  UFLO.U32 UR7, UR7 ;  /* 0x00000007000772bd */ /* 0x000fc600080e0000 */
[----:B------:R-:W-:-:S04]  /*48e0*/  IMAD.U32 R0, RZ, RZ, UR8 ;  /* 0x00000008ff007e24 */ /* 0x000fc8000f8e00ff */
[----:B------:R2:W3:Y:S02]  /*48f0*/  REDUX UR5, R0 ;  /* 0x00000000000573c4 */ /* 0x0004e40000000000 */
[----:B------:R1:W-:Y:S02]  /*4900*/  UTCATOMSWS.AND URZ, UR8 ;  /* 0x0000000800ff79e3 */ /* 0x0003e40008000000 */
[----:B-1----:R-:W-:Y:S02]  /*4910*/  ISETP.EQ.U32.AND P0, PT, R2, UR7, PT ;  /* 0x0000000702007c0c */ /* 0x002fe4000bf02070 */
[----:B--2---:R-:W-:Y:S02]  /*4920*/  LOP3.LUT R0, RZ, UR4, RZ, 0x33, !PT ;  /* 0x00000004ff007c12 */ /* 0x004fe4000f8e33ff */
[----:B---3--:R-:W-:Y:S02]  /*4930*/  MOV R2, UR5 ;  /* 0x0000000500027c02 */ /* 0x008fe40008000f00 */
[----:B------:R-:W1:Y:S07]  /*4940*/  REDUX UR4, R0 ;  /* 0x00000000000473c4 */ /* 0x000e6e0000000000 */
[----:B------:R2:W-:Y:S01]  /*4950*/  @P0 ATOMS.AND RZ, [UR6+0x14], R2 ;  /* 0x00001402ffff098c */ /* 0x0005e2000a800006 */
[----:B-1----:R-:W-:-:S05]  /*4960*/  IMAD.U32 R0, RZ, RZ, UR4 ;  /* 0x00000004ff007e24 */ /* 0x002fca000f8e00ff */
[----:B------:R2:W-:Y:S01]  /*4970*/  @P0 ATOMS.AND RZ, [UR6+0x18], R0 ;  /* 0x00001800ffff098c */ /* 0x0005e2000a800006 */
[----:B------:R-:W-:Y:S05]  /*4980*/  BRA `(.L_x_98) ;  /* 0x0000000000147947 */ /* 0x000fea0003800000 */
.L_x_97:
[----:B------:R-:W-:Y:S02]  /*4990*/  MOV R2, 0x49b0 ;  /* 0x000049b000027802 */ /* 0x000fe40000000f00 */
[----:B---345:R-:W-:Y:S05]  /*49a0*/  CALL.REL.NOINC `($__internal_0_$__cuda_sm10x_tcgen05_guardrail_trap_col_being_dealloced_not_returned_by_alloc) ;  /* 0x0000004400c87944 */ /* 0x038fea0003c00000 */
[----:B------:R-:W-:Y:S05]  /*49b0*/  BRA `(.L_x_98) ;  /* 0x0000000000087947 */ /* 0x000fea0003800000 */
.L_x_96:
[----:B------:R-:W-:Y:S02]  /*49c0*/  MOV R2, 0x49e0 ;  /* 0x000049e000027802 */ /* 0x000fe40000000f00 */
[----:B---345:R-:W-:Y:S05]  /*49d0*/  CALL.REL.NOINC `($__internal_2_$__cuda_sm10x_tcgen05_guardrail_trap_unallocated_columns_being_dealloced) ;  /* 0x0000004400d47944 */ /* 0x038fea0003c00000 */
.L_x_98:
[----:B------:R-:W-:Y:S01]  /*49e0*/  NOP ;  /* 0x0000000000007918 */ /* 0x000fe20000000000 */
[----:B----4-:R-:W-:Y:S05]  /*49f0*/  EXIT ;  /* 0x000000000000794d */ /* 0x010fea0003800000 */
.L_x_69:
[----:B------:R-:W-:-:S09]  /*4a00*/  UISETP.NE.OR UP4, UPT, UR10, 0x3, !UP4 ;  /* 0x000000030a00788c */ /* 0x000fd2000e785670 */
[----:B------:R-:W-:Y:S05]  /*4a10*/  BRA.U UP4, `(.L_x_99) ;  /* 0x0000000d04e87547 */ /* 0x000fea000b800000 */
[----:B------:R-:W1:Y:S01]  /*4a20*/  LDC R0, c[0x0][0xb30] ;  /* 0x0002cc00ff007b82 */ /* 0x000e620000000800 */
[----:B------:R-:W2:Y:S01]  /*4a30*/  LDCU.64 UR8, c[0x0][0x888] ;  /* 0x00011100ff0877ac */ /* 0x000ea20008000a00 */
[----:B------:R-:W-:Y:S02]  /*4a40*/  HFMA2 R27, -RZ, RZ, 0, 0 ;  /* 0x00000000ff1b7431 */ /* 0x000fe400000001ff */
[----:B------:R-:W-:Y:S01]  /*4a50*/  IMAD.MOV.U32 R32, RZ, RZ, 0x1 ;  /* 0x00000001ff207424 */ /* 0x000fe200078e00ff */
[----:B------:R-:W-:Y:S01]  /*4a60*/  MOV R25, 0x1000 ;  /* 0x0000100000197802 */ /* 0x000fe20000000f00 */
[----:B------:R-:W3:Y:S01]  /*4a70*/  LDCU.64 UR4, c[0x0][0x890] ;  /* 0x00011200ff0477ac */ /* 0x000ee20008000a00 */
[----:B------:R-:W-:Y:S01]  /*4a80*/  IMAD.MOV.U32 R29, RZ, RZ, RZ ;  /* 0x000000ffff1d7224 */ /* 0x000fe200078e00ff */
[----:B------:R-:W4:Y:S01]  /*4a90*/  LDC R24, c[0x0][0x370] ;  /* 0x0000dc00ff187b82 */ /* 0x000f220000000800 */
[----:B------:R-:W-:Y:S01]  /*4aa0*/  UMOV UR6, 0x400 ;  /* 0x0000040000067882 */ /* 0x000fe20000000000 */
[----:B------:R-:W-:-:S02]  /*4ab0*/  UPLOP3.LUT UP0, UPT, UPT, UPT, UPT, 0x40, 0x4 ;  /* 0x000000000004789c */ /* 0x000fc40003f0e870 */
[----:B------:R-:W-:Y:S01]  /*4ac0*/  ULEA UR6, UR37, UR6, 0x18 ;  /* 0x0000000625067291 */ /* 0x000fe2000f8ec0ff */
[----:B------:R-:W-:-:S03]  /*4ad0*/  UMOV UR13, URZ ;  /* 0x000000ff000d7c82 */ /* 0x000fc60008000000 */
[----:B------:R-:W4:Y:S01]  /*4ae0*/  LDC R3, c[0x0][0xb0c] ;  /* 0x0002c300ff037b82 */ /* 0x000f220000000800 */
[----:B--2---:R-:W-:Y:S02]  /*4af0*/  UISETP.NE.U32.AND UP3, UPT, UR8, URZ, UPT ;  /* 0x000000ff0800728c */ /* 0x004fe4000bf65070 */
[----:B---3--:R-:W-:-:S05]  /*4b00*/  UISETP.NE.U32.AND UP4, UPT, UR4, URZ, UPT ;  /* 0x000000ff0400728c */ /* 0x008fca000bf85070 */
[----:B------:R-:W2:Y:S01]  /*4b10*/  LDC R18, c[0x0][0xb20] ;  /* 0x0002c800ff127b82 */ /* 0x000ea20000000800 */
[----:B-1----:R-:W-:Y:S01]  /*4b20*/  ISETP.NE.AND P1, PT, R0, 0x1, PT ;  /* 0x000000010000780c */ /* 0x002fe20003f25270 */
[----:B------:R-:W-:Y:S02]  /*4b30*/  UISETP.NE.AND.EX UP3, UPT, UR9, URZ, UPT, UP3 ;  /* 0x000000ff0900728c */ /* 0x000fe4000bf65330 */
[----:B------:R-:W-:-:S04]  /*4b40*/  UISETP.NE.AND.EX UP4, UPT, UR5, URZ, UPT, UP4 ;  /* 0x000000ff0500728c */ /* 0x000fc8000bf85340 */
[----:B------:R-:W1:Y:S08]  /*4b50*/  LDC.64 R30, c[0x0][0x348] ;  /* 0x0000d200ff1e7b82 */ /* 0x000e700000000a00 */
[----:B------:R-:W3:Y:S08]  /*4b60*/  LDC.64 R16, c[0x0][0xb10] ;  /* 0x0002c400ff107b82 */ /* 0x000ef00000000a00 */
[----:B------:R-:W1:Y:S08]  /*4b70*/  LDC.64 R6, c[0x0][0xb18] ;  /* 0x0002c600ff067b82 */ /* 0x000e700000000a00 */
[----:B------:R-:W1:Y:S08]  /*4b80*/  LDC.64 R4, c[0x0][0xb28] ;  /* 0x0002ca00ff047b82 */ /* 0x000e700000000a00 */
[----:B--2-4-:R-:W1:Y:S02]  /*4b90*/  LDC R19, c[0x0][0x374] ;  /* 0x0000dd00ff137b82 */ /* 0x014e640000000800 */
.L_x_108:
[----:B------:R-:W-:Y:S02]  /*4ba0*/  LEA R0, R29, UR6, 0x3 ;  /* 0x000000061d007c11 */ /* 0x000fe4000f8e18ff */
[----:B------:R-:W-:Y:S02]  /*4bb0*/  SHF.L.U32 R2, R27, 0x1f, RZ ;  /* 0x0000001f1b027819 */ /* 0x000fe400000006ff */
[----:B------:R-:W-:Y:S02]  /*4bc0*/  LEA R20, R29, UR6, 0x4 ;  /* 0x000000061d147c11 */ /* 0x000fe4000f8e20ff */
[----:B--2---:R-:W2:Y:S02]  /*4bd0*/  SYNCS.PHASECHK.TRANS64.TRYWAIT P0, [R0+URZ+0x150], R2 ;  /* 0x00015002000075a7 */ /* 0x004ea400080011ff */
[----:B--2---:R-:W-:Y:S05]  /*4be0*/  @!P0 BRA `(.L_x_100) ;  /* 0x00000040005c8947 */ /* 0x004fea0003800000 */
.L_x_204:
[----:B------:R-:W-:Y:S01]  /*4bf0*/  ISETP.GE.AND P0, PT, R28, 0x1, PT ;  /* 0x000000011c00780c */ /* 0x000fe20003f06270 */
[----:B------:R-:W4:Y:S01]  /*4c00*/  LDS.128 R20, [R20+0x1e0] ;  /* 0x0001e00014147984 */ /* 0x000f220000000c00 */
[----:B--2---:R-:W-:Y:S01]  /*4c10*/  VIADD R0, R0, 0x160 ;  /* 0x0000016000007836 */ /* 0x004fe20000000000 */
[----:B------:R-:W-:Y:S01]  /*4c20*/  @!PT LDS RZ, [RZ] ;  /* 0x00000000fffff984 */ /* 0x000fe20000000800 */
[----:B------:R-:W-:Y:S01]  /*4c30*/  @!PT LDS RZ, [RZ] ;  /* 0x00000000fffff984 */ /* 0x000fe20000000800 */
[----:B------:R-:W-:Y:S01]  /*4c40*/  @!PT LDS RZ, [RZ] ;  /* 0x00000000fffff984 */ /* 0x000fe20000000800 */
[----:B------:R-:W-:Y:S01]  /*4c50*/  @!PT LDS RZ, [RZ] ;  /* 0x00000000fffff984 */ /* 0x000fe20000000800 */
[----:B------:R2:W-:Y:S06]  /*4c60*/  MEMBAR.ALL.CTA ;  /* 0x0000000000007992 */ /* 0x0005ec0000008000 */
[----:B--2---:R-:W2:Y:S01]  /*4c70*/  FENCE.VIEW.ASYNC.S ;  /* 0x00000000000073c6 */ /* 0x004ea20000000000 */
[----:B------:R-:W-:Y:S04]  /*4c80*/  PRMT R0, RZ, 0x654, R0 ;  /* 0x00000654ff007816 */ /* 0x000fe80000000000 */
[----:B--2---:R2:W-:Y:S01]  /*4c90*/  SYNCS.ARRIVE.TRANS64.RED.A1T0 RZ, [R0+URZ], RZ ;  /* 0x000000ff00ff79a7 */ /* 0x0045e200081004ff */
[----:B----4-:R-:W-:Y:S11]  /*4ca0*/  LOP3.LUT P3, RZ, R22, 0x1, RZ, 0xc0, !PT ;  /* 0x0000000116ff7812 */ /* 0x010ff6000786c0ff */
[----:B------:R-:W-:Y:S02]  /*4cb0*/  @!UPT UIADD3 URZ, UPT, UPT, URZ, URZ, URZ ;  /* 0x000000fffffff290 */ /* 0x000fe4000fffe0ff */
[----:B------:R-:W-:Y:S02]  /*4cc0*/  @P3 MOV R11, R20 ;  /* 0x00000014000b3202 */ /* 0x000fe40000000f00 */
[----:B------:R-:W-:Y:S01]  /*4cd0*/  @P3 LOP3.LUT R10, R21, 0xffff, RZ, 0xc0, !PT ;  /* 0x0000ffff150a3812 */ /* 0x000fe200078ec0ff */
[----:B--2---:R-:W-:Y:S06]  /*4ce0*/  @!P0 BRA `(.L_x_101) ;  /* 0x0000000000a48947 */ /* 0x004fec0003800000 */
[-C--:B-1----:R-:W-:Y:S01]  /*4cf0*/  IMAD.HI.U32 R0, R19, R7.reuse, RZ ;  /* 0x0000000713007227 */ /* 0x082fe200078e00ff */
[----:B------:R-:W-:Y:S02]  /*4d00*/  ISETP.NE.AND P0, PT, R6, 0x1, PT ;  /* 0x000000010600780c */ /* 0x000fe40003f05270 */
[----:B------:R-:W-:Y:S01]  /*4d10*/  ISETP.NE.AND P2, PT, R28, 0x1, PT ;  /* 0x000000011c00780c */ /* 0x000fe20003f45270 */
[----:B---3--:R-:W-:Y:S01]  /*4d20*/  IMAD.HI.U32 R9, R24, R16, RZ ;  /* 0x0000001018097227 */ /* 0x008fe200078e00ff */
[----:B------:R-:W-:Y:S02]  /*4d30*/  SHF.R.U32.HI R0, RZ, R18, R0 ;  /* 0x00000012ff007219 */ /* 0x000fe40000011600 */
[----:B------:R-:W-:Y:S01]  /*4d40*/  ISETP.NE.AND P4, PT, R3, 0x1, PT ;  /* 0x000000010300780c */ /* 0x000fe20003f85270 */
[----:B------:R-:W-:Y:S01]  /*4d50*/  IMAD.HI.U32 R13, R10, R7, RZ ;  /* 0x000000070a0d7227 */ /* 0x000fe200078e00ff */
[----:B------:R-:W-:Y:S02]  /*4d60*/  SHF.R.U32.HI R9, RZ, R17, R9 ;  /* 0x00000011ff097219 */ /* 0x000fe40000011609 */
[----:B------:R-:W-:Y:S01]  /*4d70*/  SEL R0, R19, R0, !P0 ;  /* 0x0000000013007207 */ /* 0x000fe20004000000 */
[----:B------:R-:W-:Y:S01]  /*4d80*/  IMAD.HI.U32 R12, R11, R16, RZ ;  /* 0x000000100b0c7227 */ /* 0x000fe200078e00ff */
[----:B------:R-:W-:Y:S03]  /*4d90*/  SEL R9, R24, R9, !P4 ;  /* 0x0000000918097207 */ /* 0x000fe60006000000 */
[-C--:B------:R-:W-:Y:S01]  /*4da0*/  IMAD.HI.U32 R8, R0, R4.reuse, RZ ;  /* 0x0000000400087227 */ /* 0x080fe200078e00ff */
[----:B------:R-:W-:Y:S03]  /*4db0*/  SHF.R.U32.HI R12, RZ, R17, R12 ;  /* 0x00000011ff0c7219 */ /* 0x000fe6000001160c */
[----:B------:R-:W-:Y:S01]  /*4dc0*/  IMAD.HI.U32 R2, R9, R4, RZ ;  /* 0x0000000409027227 */ /* 0x000fe200078e00ff */
[-C--:B------:R-:W-:Y:S02]  /*4dd0*/  @P2 SHF.R.U32.HI R0, RZ, R5.reuse, R8 ;  /* 0x00000005ff002219 */ /* 0x080fe40000011608 */
[----:B------:R-:W-:Y:S02]  /*4de0*/  SHF.R.U32.HI R8, RZ, R18, R13 ;  /* 0x00000012ff087219 */ /* 0x000fe4000001160d */
[----:B------:R-:W-:Y:S01]  /*4df0*/  @P2 SHF.R.U32.HI R9, RZ, R5, R2 ;  /* 0x00000005ff092219 */ /* 0x000fe20000011602 */
[----:B------:R-:W-:Y:S01]  /*4e00*/  IMAD R0, R28, R0, RZ ;  /* 0x000000001c007224 */ /* 0x000fe200078e02ff */
[----:B------:R-:W-:Y:S02]  /*4e10*/  SEL R8, R10, R8, !P0 ;  /* 0x000000080a087207 */ /* 0x000fe40004000000 */
[----:B------:R-:W-:Y:S01]  /*4e20*/  SEL R2, R11, R12, !P4 ;  /* 0x0000000c0b027207 */ /* 0x000fe20006000000 */
[----:B------:R-:W-:Y:S01]  /*4e30*/  IMAD R12, R28, R9, RZ ;  /* 0x000000091c0c7224 */ /* 0x000fe200078e02ff */
[C---:B------:R-:W-:Y:S01]  /*4e40*/  ISETP.GE.AND P0, PT, R8.reuse, R0, PT ;  /* 0x000000000800720c */ /* 0x040fe20003f06270 */
[----:B------:R-:W-:Y:S03]  /*4e50*/  IMAD.HI.U32 R0, R8, R4, RZ ;  /* 0x0000000408007227 */ /* 0x000fe600078e00ff */
[----:B------:R-:W-:Y:S02]  /*4e60*/  ISETP.GE.OR P0, PT, R2, R12, P0 ;  /* 0x0000000c0200720c */ /* 0x000fe40000706670 */
[-C--:B------:R-:W-:Y:S04]  /*4e70*/  SHF.R.U32.HI R0, RZ, R5.reuse, R0 ;  /* 0x00000005ff007219 */ /* 0x080fe80000011600 */
[----:B------:R-:W-:Y:S05]  /*4e80*/  SEL R13, R8, R0, !P2 ;  /* 0x00000000080d7207 */ /* 0x000fea0005000000 */
[----:B------:R-:W-:Y:S02]  /*4e90*/  IMAD.MOV R12, RZ, RZ, -R13 ;  /* 0x000000ffff0c7224 */ /* 0x000fe400078e0a0d */
[----:B------:R-:W-:Y:S04]  /*4ea0*/  @!P0 IMAD.HI.U32 R0, R2, R4, RZ ;  /* 0x0000000402008227 */ /* 0x000fe800078e00ff */
[----:B------:R-:W-:Y:S01]  /*4eb0*/  IMAD R12, R28, R12, R8 ;  /* 0x0000000c1c0c7224 */ /* 0x000fe200078e0208 */
[----:B------:R-:W-:Y:S04]  /*4ec0*/  @!P0 SHF.R.U32.HI R0, RZ, R5, R0 ;  /* 0x00000005ff008219 */ /* 0x000fe80000011600 */
[----:B------:R-:W-:Y:S04]  /*4ed0*/  @!P0 SEL R0, R2, R0, !P2 ;  /* 0x0000000002008207 */ /* 0x000fe80005000000 */
[----:B------:R-:W-:Y:S01]  /*4ee0*/  @!P0 IADD3 R13, PT, PT, R13, -R0, RZ ;  /* 0x800000000d0d8210 */ /* 0x000fe20007ffe0ff */
[----:B------:R-:W-:Y:S01]  /*4ef0*/  @!P0 IMAD R0, R9, R12, R0 ;  /* 0x0000000c09008224 */ /* 0x000fe200078e0200 */
[----:B------:R-:W-:Y:S01]  /*4f00*/  IADD3 R9, PT, PT, -R8, RZ, RZ ;  /* 0x000000ff08097210 */ /* 0x000fe20007ffe1ff */
[--C-:B------:R-:W-:Y:S02]  /*4f10*/  IMAD.MOV R12, RZ, RZ, -R2.reuse ;  /* 0x000000ffff0c7224 */ /* 0x100fe400078e0a02 */
[----:B------:R-:W-:Y:S02]  /*4f20*/  @!P0 IMAD R8, R13, R28, R2 ;  /* 0x0000001c0d088224 */ /* 0x000fe400078e0202 */
[----:B------:R-:W-:Y:S02]  /*4f30*/  @!P0 IMAD.MOV.U32 R2, RZ, RZ, R0 ;  /* 0x000000ffff028224 */ /* 0x000fe400078e0000 */
[----:B------:R-:W-:Y:S02]  /*4f40*/  IMAD R11, R3, R12, R11 ;  /* 0x0000000c030b7224 */ /* 0x000fe400078e020b */
[----:B------:R-:W-:Y:S02]  /*4f50*/  IMAD R10, R6, R9, R10 ;  /* 0x00000009060a7224 */ /* 0x000fe400078e020a */
[----:B------:R-:W-:Y:S02]  /*4f60*/  IMAD R11, R2, R3, R11 ;  /* 0x00000003020b7224 */ /* 0x000fe400078e020b */
[----:B------:R-:W-:Y:S02]  /*4f70*/  IMAD R10, R8, R6, R10 ;  /* 0x00000006080a7224 */ /* 0x000fe400078e020a */
.L_x_101:
[----:B------:R-:W-:Y:S05]  /*4f80*/  BRA.U UP0, `(.L_x_102) ;  /* 0x0000000100107547 */ /* 0x000fea000b800000 */
[----:B------:R-:W-:Y:S04]  /*4f90*/  MOV R2, UR7 ;  /* 0x0000000700027c02 */ /* 0x000fe80008000f00 */
[----:B------:R-:W-:Y:S04]  /*4fa0*/  SHF.L.U32 R2, R2, 0x1f, RZ ;  /* 0x0000001f02027819 */ /* 0x000fe800000006ff */
[----:B------:R-:W2:Y:S02]  /*4fb0*/  SYNCS.PHASECHK.TRANS64.TRYWAIT P0, [UR6+0x148], R2 ;  /* 0x00014802ff0075a7 */ /* 0x000ea40008001106 */
[----:B--2---:R-:W-:Y:S05]  /*4fc0*/  @!P0 BRA `(.L_x_103) ;  /* 0x0000003c00788947 */ /* 0x004fea0003800000 */
.L_x_102:
[----:B------:R-:W-:Y:S02]  /*4fd0*/  R2UR UR27, R14 ;  /* 0x000000000e1b72ca */ /* 0x000fe400000e0000 */
[----:B------:R-:W-:Y:S02]  /*4fe0*/  R2UR UR26, R15 ;  /* 0x000000000f1a72ca */ /* 0x000fe400000e0000 */
[----:B------:R-:W-:Y:S04]  /*4ff0*/  ISETP.NE.U32.AND P2, PT, RZ, UR4, PT ;  /* 0x00000004ff007c0c */ /* 0x000fe8000bf45070 */
[----:B------:R-:W-:Y:S05]  /*5000*/  ISETP.NE.AND.EX P2, PT, RZ, UR5, PT, P2 ;  /* 0x00000005ff007c0c */ /* 0x000fea000bf45320 */
[----:B------:R-:W-:Y:S02]  /*5010*/  USHF.L.U32 UR27, UR27, 0x6, URZ ;  /* 0x000000061b1b7899 */ /* 0x000fe400080006ff */
[----:B------:R-:W-:Y:S01]  /*5020*/  USHF.L.U32 UR26, UR26, 0x6, URZ ;  /* 0x000000061a1a7899 */ /* 0x000fe200080006ff */
[----:B------:R-:W-:Y:S11]  /*5030*/  BRA.U !UP4, `(.L_x_104) ;  /* 0x000000010c347547 */ /* 0x000ff6000b800000 */
[----:B------:R-:W-:Y:S01]  /*5040*/  UPLOP3.LUT UP5, UPT, UPT, UPT, UP3, 0x80, 0x8 ;  /* 0x000000000008789c */ /* 0x000fe20003faf030 */
[----:B--2---:R-:W-:Y:S02]  /*5050*/  HFMA2 R0, -RZ, RZ, 0, 5.9604644775390625e-08 ;  /* 0x00000001ff007431 */ /* 0x004fe400000001ff */
[----:B------:R-:W-:Y:S03]  /*5060*/  IMAD.MOV.U32 R62, RZ, RZ, 0x1 ;  /* 0x00000001ff3e7424 */ /* 0x000fe600078e00ff */
[----:B------:R-:W-:Y:S05]  /*5070*/  PLOP3.LUT P0, PT, PT, PT, UP5, 0x80, 0x8 ;  /* 0x000000000008781c */ /* 0x000fea0003f0f058 */
[----:B------:R-:W2:Y:S01]  /*5080*/  @UP5 LDCU.64 UR10, c[0x0][0x888] ;  /* 0x00011100ff0a57ac */ /* 0x000ea20008000a00 */
[----:B------:R-:W-:Y:S07]  /*5090*/  @UP5 UIMAD UR8, UR36, UR4, URZ ;  /* 0x00000004240852a4 */ /* 0x000fee000f8e02ff */
[----:B------:R-:W-:Y:S01]  /*50a0*/  @!P0 PRMT R62, R0, 0x7610, R62 ;  /* 0x00007610003e8816 */ /* 0x000fe2000000003e */
[----:B--2---:R-:W-:Y:S03]  /*50b0*/  @UP5 UIMAD.WIDE UR10, UR8, 0x4, UR10 ;  /* 0x00000004080a58a5 */ /* 0x004fe6000f8e020a */
[----:B------:R-:W2:Y:S03]  /*50c0*/  @!UP5 LDCU UR8, c[0x0][0x880] ;  /* 0x00011000ff08d7ac */ /* 0x000ea60008000800 */
[----:B-----5:R-:W-:Y:S01]  /*50d0*/  IMAD.U32 R34, RZ, RZ, UR10 ;  /* 0x0000000aff227e24 */ /* 0x020fe2000f8e00ff */
[----:B------:R-:W-:Y:S05]  /*50e0*/  MOV R35, UR11 ;  /* 0x0000000b00237c02 */ /* 0x000fea0008000f00 */
[----:B------:R4:W5:Y:S02]  /*50f0*/  @P0 LDG.E R34, desc[UR46][R34.64] ;  /* 0x0000002e22220981 */ /* 0x000964000c1e1900 */
[----:B--2-4-:R-:W-:Y:S07]  /*5100*/  @!P0 IMAD.U32 R34, RZ, RZ, UR8 ;  /* 0x00000008ff228e24 */ /* 0x014fee000f8e00ff */
.L_x_104:
[----:B-----5:R-:W-:Y:S01]  /*5110*/  @!P2 FSETP.EQ.AND P0, PT, R34, RZ, PT ;  /* 0x000000ff2200a20b */ /* 0x020fe20003f02000 */
[----:B------:R-:W-:Y:S01]  /*5120*/  @!UPT UIADD3 URZ, UPT, UPT, URZ, URZ, URZ ;  /* 0x000000fffffff290 */ /* 0x000fe2000fffe0ff */
[----:B------:R-:W-:Y:S11]  /*5130*/  @!P2 BRA `(.L_x_105) ;  /* 0x000000000014a947 */ /* 0x000ff60003800000 */
[----:B------:R-:W-:Y:S02]  /*5140*/  LOP3.LUT P2, RZ, R62, 0xff, RZ, 0xc0, !PT ;  /* 0x000000ff3eff7812 */ /* 0x000fe4000784c0ff */
[----:B------:R-:W-:Y:S04]  /*5150*/  PLOP3.LUT P0, PT, PT, PT, UP5, 0x80, 0x8 ;  /* 0x000000000008781c */ /* 0x000fe80003f0f058 */
[----:B------:R-:W-:Y:S07]  /*5160*/  PLOP3.LUT P0, PT, P0, PT, PT, 0x8, 0x80 ;  /* 0x000000000080781c */ /* 0x000fee000070e170 */
[----:B------:R-:W-:Y:S11]  /*5170*/  @P2 FSETP.EQ.AND P0, PT, R34, RZ, PT ;  /* 0x000000ff2200220b */ /* 0x000ff60003f02000 */
[----:B------:R-:W-:Y:S02]  /*5180*/  @!UPT UIADD3 URZ, UPT, UPT, URZ, URZ, URZ ;  /* 0x000000fffffff290 */ /* 0x000fe4000fffe0ff */
.L_x_105:
[----:B------:R-:W-:Y:S01]  /*5190*/  ULEA UR15, UR13, UR6, 0x3 ;  /* 0x000000060d0f7291 */ /* 0x000fe2000f8e18ff */
[----:B------:R-:W-:Y:S02]  /*51a0*/  SHF.L.U32 R9, R32, 0x1f, RZ ;  /* 0x0000001f20097819 */ /* 0x000fe400000006ff */
[----:B------:R-:W-:Y:S04]  /*51b0*/  ELECT P4, URZ, PT ;  /* 0x0000000000ff782f */ /* 0x000fe80003880000 */
[----:B------:R-:W-:Y:S02]  /*51c0*/  PLOP3.LUT P4, PT, P0, P4, PT, 0xf2, 0x2f ;  /* 0x00000000002f781c */ /* 0x000fe40000789e72 */
[----:B------:R-:W4:Y:S11]  /*51d0*/  SYNCS.PHASECHK.TRANS64.TRYWAIT P2, [UR15+0x128], R9 ;  /* 0x00012809ff0075a7 */ /* 0x000f36000804110f */
[----:B-1----:R-:W-:Y:S05]  /*51e0*/  @!P4 IADD3 R8, P0, PT, R30, 0x580, RZ ;  /* 0x000005801e08c810 */ /* 0x002fea0007f1e0ff */
[----:B--2---:R-:W-:Y:S01]  /*51f0*/  @!P4 IMAD.X R2, RZ, RZ, R31, P0 ;  /* 0x000000ffff02c224 */ /* 0x004fe200000e061f */
[----:B----4-:R-:W-:Y:S07]  /*5200*/  @!P2 BRA `(.L_x_106) ;  /* 0x0000003c0000a947 */ /* 0x010fee0003800000 */
.L_x_207:
[----:B------:R-:W2:Y:S01]  /*5210*/  LDC.64 R12, c[0x0][0xb18] ;  /* 0x0002c600ff0c7b82 */ /* 0x000ea20000000a00 */
[----:B------:R-:W-:Y:S01]  /*5220*/  @!P4 R2UR UR8, R2 ;  /* 0x000000000208c2ca */ /* 0x000fe200000e0000 */
[----:B------:R-:W-:Y:S01]  /*5230*/  VOTEU.ALL UP2, P4 ;  /* 0x0000000000ff7886 */ /* 0x000fe20002040000 */
[----:B------:R-:W-:Y:S01]  /*5240*/  @!P4 R2UR UR9, R8 ;  /* 0x000000000809c2ca */ /* 0x000fe200000e0000 */
[----:B------:R-:W-:Y:S01]  /*5250*/  UIADD3 UR25, UPT, UPT, UR15, 0x110, URZ ;  /* 0x000001100f197890 */ /* 0x000fe2000fffe0ff */
[----:B-1----:R-:W-:Y:S03]  /*5260*/  @!P4 IMAD.MOV.U32 R0, RZ, RZ, 0x1000 ;  /* 0x00001000ff00c424 */ /* 0x002fe600078e00ff */
[----:B------:R-:W1:Y:S01]  /*5270*/  @!P1 LDC R2, c[0x0][0xb0c] ;  /* 0x0002c300ff029b82 */ /* 0x000e620000000800 */
[----:B------:R-:W-:Y:S01]  /*5280*/  UIADD3 UR14, UPT, UPT, UR13, 0x1, URZ ;  /* 0x000000010d0e7890 */ /* 0x000fe2000fffe0ff */
[----:B------:R-:W-:Y:S01]  /*5290*/  @P3 SHF.R.U32.HI R26, RZ, 0x10, R21 ;  /* 0x00000010ff1a3819 */ /* 0x000fe20000011615 */
[----:B------:R-:W-:Y:S01]  /*52a0*/  VOTEU.ALL UP1, P4 ;  /* 0x0000000000ff7886 */ /* 0x000fe20002020000 */
[----:B------:R-:W-:Y:S01]  /*52b0*/  UMOV UR18, 0x0 ;  /* 0x0000000000127882 */ /* 0x000fe20000000000 */
[----:B------:R-:W-:Y:S01]  /*52c0*/  UISETP.NE.AND UP6, UPT, UR14, 0x3, UPT ;  /* 0x000000030e00788c */ /* 0x000fe2000bfc5270 */
[----:B------:R-:W-:Y:S01]  /*52d0*/  VIADD R29, R29, 0x1 ;  /* 0x000000011d1d7836 */ /* 0x000fe20000000000 */
[----:B------:R-:W-:Y:S01]  /*52e0*/  UMOV UR19, 0x10000000 ;  /* 0x1000000000137882 */ /* 0x000fe20000000000 */
[----:B------:R-:W-:Y:S01]  /*52f0*/  IMAD.U32 R9, RZ, RZ, UR8 ;  /* 0x00000008ff097e24 */ /* 0x000fe2000f8e00ff */
[----:B------:R-:W-:Y:S01]  /*5300*/  @!UP2 ULEA UR8, UR13, UR6, 0xc ;  /* 0x000000060d08a291 */ /* 0x000fe2000f8e60ff */
[----:B------:R-:W-:Y:S01]  /*5310*/  IMAD.U32 R8, RZ, RZ, UR9 ;  /* 0x00000009ff087e24 */ /* 0x000fe2000f8e00ff */
[----:B------:R-:W-:Y:S01]  /*5320*/  UMOV UR28, UR36 ;  /* 0x00000024001c7c82 */ /* 0x000fe20008000000 */
[----:B------:R-:W-:Y:S01]  /*5330*/  @!UP2 UIADD3 UR10, UPT, UPT, UR26, 0x20, URZ ;  /* 0x000000201a0aa890 */ /* 0x000fe2000fffe0ff */
[----:B------:R-:W-:Y:S01]  /*5340*/  @!P4 R2UR UR21, R9 ;  /* 0x000000000915c2ca */ /* 0x000fe200000e0000 */
[----:B------:R-:W-:Y:S01]  /*5350*/  @!UP2 UIADD3 UR24, UPT, UPT, UR8, 0x300, URZ ;  /* 0x000003000818a890 */ /* 0x000fe2000fffe0ff */
[----:B------:R-:W-:Y:S01]  /*5360*/  @!P4 R2UR UR20, R8 ;  /* 0x000000000814c2ca */ /* 0x000fe200000e0000 */
[----:B------:R-:W-:Y:S01]  /*5370*/  @!UP2 UIADD3 UR8, UPT, UPT, UR8, 0xb00, URZ ;  /* 0x00000b000808a890 */ /* 0x000fe2000fffe0ff */
[----:B------:R-:W4:Y:S01]  /*5380*/  LDC.64 R8, c[0x0][0xb10] ;  /* 0x0002c400ff087b82 */ /* 0x000f220000000a00 */
[----:B------:R-:W-:Y:S01]  /*5390*/  USEL UR9, URZ, 0x1, UP6 ;  /* 0x00000001ff097887 */ /* 0x000fe2000b000000 */
[----:B------:R-:W-:Y:S01]  /*53a0*/  VOTEU.ALL UP0, P4 ;  /* 0x0000000000ff7886 */ /* 0x000fe20002000000 */
[----:B------:R-:W-:Y:S01]  /*53b0*/  UMOV UR11, UR27 ;  /* 0x0000001b000b7c82 */ /* 0x000fe20008000000 */
[----:B------:R-:W-:Y:S01]  /*53c0*/  UMOV UR12, UR36 ;  /* 0x00000024000c7c82 */ /* 0x000fe20008000000 */
[----:B------:R-:W-:Y:S02]  /*53d0*/  UPRMT UR16, UR37, 0x654, UR25 ;  /* 0x0000065425107896 */ /* 0x000fe40008000019 */
[----:B------:R-:W-:Y:S01]  /*53e0*/  LOP3.LUT R32, R32, UR9, RZ, 0x3c, !PT ;  /* 0x0000000920207c12 */ /* 0x000fe2000f8e3cff */
[----:B------:R-:W-:Y:S01]  /*53f0*/  UMOV UR9, UR25 ;  /* 0x0000001900097c82 */ /* 0x000fe20008000000 */
[----:B------:R-:W-:Y:S02]  /*5400*/  USEL UR14, UR14, URZ, UP6 ;  /* 0x000000ff0e0e7287 */ /* 0x000fe4000b000000 */
[----:B------:R1:W-:Y:S01]  /*5410*/  @!UP1 UTMALDG.3D [UR24], [UR20], desc[UR18] ;  /* 0x00001218140095b4 */ /* 0x0003e20008011000 */
[----:B------:R-:W-:Y:S01]  /*5420*/  SHF.L.U32 R14, R32, 0x1f, RZ ;  /* 0x0000001f200e7819 */ /* 0x000fe200000006ff */
[----:B------:R-:W-:Y:S01]  /*5430*/  ULEA UR13, UR14, UR6, 0x3 ;  /* 0x000000060e0d7291 */ /* 0x000fe2000f8e18ff */
[----:B------:R1:W-:Y:S01]  /*5440*/  @!UP0 UTMALDG.3D [UR8], [UR20], desc[UR18] ;  /* 0x00001208140085b4 */ /* 0x0003e20008011000 */
[----:B------:R5:W-:Y:S01]  /*5450*/  @!P4 SYNCS.ARRIVE.TRANS64.RED.A0TR RZ, [UR15+0x110], R0 ;  /* 0x00011000ffffc9a7 */ /* 0x000be2000830040f */
[C---:B----4-:R-:W-:Y:S01]  /*5460*/  @!P1 IMAD.HI.U32 R8, R11.reuse, R8, RZ ;  /* 0x000000080b089227 */ /* 0x050fe200078e00ff */
[----:B--2---:R-:W-:Y:S02]  /*5470*/  @!P1 ISETP.NE.AND P0, PT, R12, 0x1, PT ;  /* 0x000000010c00980c */ /* 0x004fe40003f05270 */
[----:B-1----:R-:W-:Y:S01]  /*5480*/  @!P1 ISETP.NE.AND P2, PT, R2, 0x1, PT ;  /* 0x000000010200980c */ /* 0x002fe20003f45270 */
[C---:B------:R-:W-:Y:S01]  /*5490*/  @!P1 IMAD.HI.U32 R13, R10.reuse, R13, RZ ;  /* 0x0000000d0a0d9227 */ /* 0x040fe200078e00ff */
[----:B------:R-:W-:Y:S04]  /*54a0*/  @!P1 SHF.R.U32.HI R8, RZ, R9, R8 ;  /* 0x00000009ff089219 */ /* 0x000fe80000011608 */
[----:B------:R-:W-:Y:S01]  /*54b0*/  @!P1 SEL R8, R11, R8, !P2 ;  /* 0x000000080b089207 */ /* 0x000fe20005000000 */
[----:B------:R-:W-:Y:S01]  /*54c0*/  SYNCS.ARRIVE.TRANS64.RED.A1T0 RZ, [UR16], RZ ;  /* 0x000000ffffff79a7 */ /* 0x000fe20008100410 */
[----:B------:R-:W1:Y:S01]  /*54d0*/  SYNCS.PHASECHK.TRANS64.TRYWAIT P5, [UR13+0x128], R14 ;  /* 0x0001280eff0075a7 */ /* 0x000e6200080a110d */
[----:B-----5:R-:W2:Y:S02]  /*54e0*/  @!P1 LDC R0, c[0x0][0xb20] ;  /* 0x0002c800ff009b82 */ /* 0x020ea40000000800 */
[----:B--2---:R-:W-:Y:S04]  /*54f0*/  @!P1 SHF.R.U32.HI R0, RZ, R0, R13 ;  /* 0x00000000ff009219 */ /* 0x004fe8000001160d */
[----:B------:R-:W-:Y:S05]  /*5500*/  @!P1 SEL R9, R10, R0, !P0 ;  /* 0x000000000a099207 */ /* 0x000fea0004000000 */
[----:B------:R-:W-:Y:S02]  /*5510*/  @!P1 IMAD.IADD R0, R9, 0x1, -R8 ;  /* 0x0000000109009824 */ /* 0x000fe400078e0a08 */
[----:B------:R-:W-:Y:S02]  /*5520*/  @!P1 IMAD.IADD R8, R8, 0x1, -R9 ;  /* 0x0000000108089824 */ /* 0x000fe400078e0a09 */
[----:B------:R-:W-:Y:S02]  /*5530*/  @!P1 IMAD R11, R0, R2, R11 ;  /* 0x00000002000b9224 */ /* 0x000fe400078e020b */
[----:B------:R-:W-:Y:S01]  /*5540*/  @!P1 IMAD R10, R8, R12, R10 ;  /* 0x0000000c080a9224 */ /* 0x000fe200078e020a */
[----:B-1----:R-:W-:Y:S06]  /*5550*/  @!P5 BRA `(.L_x_107) ;  /* 0x000000380044d947 */ /* 0x002fec0003800000 */
.L_x_209:
[----:B------:R-:W-:Y:S01]  /*5560*/  UIADD3 UR17, UPT, UPT, UR13, 0x110, URZ ;  /* 0x000001100d117890 */ /* 0x000fe2000fffe0ff */
[----:B------:R-:W-:Y:S01]  /*5570*/  @!P4 IADD3 R2, P0, PT, R30, 0x580, RZ ;  /* 0x000005801e02c810 */ /* 0x000fe20007f1e0ff */
[----:B------:R-:W-:Y:S01]  /*5580*/  VOTEU.ALL UP1, P4 ;  /* 0x0000000000ff7886 */ /* 0x000fe20002020000 */
[----:B------:R-:W-:Y:S01]  /*5590*/  UMOV UR22, 0x0 ;  /* 0x0000000000167882 */ /* 0x000fe20000000000 */
[----:B------:R-:W-:Y:S01]  /*55a0*/  UPRMT UR15, UR37, 0x654, UR17 ;  /* 0x00000654250f7896 */ /* 0x000fe20008000011 */
[----:B------:R-:W-:Y:S01]  /*55b0*/  @!P4 R2UR UR9, R2 ;  /* 0x000000000209c2ca */ /* 0x000fe200000e0000 */
[----:B-1----:R-:W-:Y:S01]  /*55c0*/  @!P4 IMAD.X R0, RZ, RZ, R31, P0 ;  /* 0x000000ffff00c224 */ /* 0x002fe200000e061f */
[----:B------:R-:W-:Y:S01]  /*55d0*/  UMOV UR23, 0x10000000 ;  /* 0x1000000000177882 */ /* 0x000fe20000000000 */
[----:B------:R-:W-:Y:S01]  /*55e0*/  UMOV UR19, UR27 ;  /* 0x0000001b00137c82 */ /* 0x000fe20008000000 */
[----:B------:R-:W-:Y:S01]  /*55f0*/  UMOV UR20, UR36 ;  /* 0x0000002400147c82 */ /* 0x000fe20008000000 */
[----:B------:R-:W-:Y:S01]  /*5600*/  UMOV UR11, UR27 ;  /* 0x0000001b000b7c82 */ /* 0x000fe20008000000 */
[----:B------:R-:W-:Y:S01]  /*5610*/  @!P4 R2UR UR8, R0 ;  /* 0x000000000008c2ca */ /* 0x000fe200000e0000 */
[----:B------:R-:W-:Y:S01]  /*5620*/  UMOV UR12, UR36 ;  /* 0x00000024000c7c82 */ /* 0x000fe20008000000 */
[----:B------:R-:W-:Y:S01]  /*5630*/  VOTEU.ALL UP0, P4 ;  /* 0x0000000000ff7886 */ /* 0x000fe20002000000 */
[----:B------:R-:W-:Y:S01]  /*5640*/  @P3 R2UR UR36, R26 ;  /* 0x000000001a2432ca */ /* 0x000fe200000e0000 */
[----:B------:R-:W-:Y:S01]  /*5650*/  IMAD.IADD R15, R10, 0x1, R60 ;  /* 0x000000010a0f7824 */ /* 0x000fe200078e023c */
[----:B------:R-:W-:Y:S01]  /*5660*/  ISETP.NE.AND P0, PT, R29, 0x2, PT ;  /* 0x000000021d00780c */ /* 0x000fe20003f05270 */
[----:B------:R-:W-:Y:S01]  /*5670*/  IMAD.IADD R14, R11, 0x1, R61 ;  /* 0x000000010b0e7824 */ /* 0x000fe200078e023d */
[----:B------:R-:W-:Y:S01]  /*5680*/  @!UP0 UIADD3 UR18, UPT, UPT, UR26, 0x10, URZ ;  /* 0x000000101a128890 */ /* 0x000fe2000fffe0ff */
[----:B------:R-:W-:Y:S01]  /*5690*/  IMAD.U32 R8, RZ, RZ, UR9 ;  /* 0x00000009ff087e24 */ /* 0x000fe2000f8e00ff */
[----:B------:R-:W-:Y:S01]  /*56a0*/  @!UP0 UIADD3 UR10, UPT, UPT, UR26, 0x30, URZ ;  /* 0x000000301a0a8890 */ /* 0x000fe2000fffe0ff */
[----:B------:R-:W-:Y:S01]  /*56b0*/  SEL R0, RZ, 0x1, P0 ;  /* 0x00000001ff007807 */ /* 0x000fe20000000000 */
[----:B------:R-:W-:Y:S01]  /*56c0*/  UMOV UR9, UR17 ;  /* 0x0000001100097c82 */ /* 0x000fe20008000000 */
[----:B------:R-:W-:Y:S01]  /*56d0*/  SEL R29, R29, RZ, P0 ;  /* 0x000000ff1d1d7207 */ /* 0x000fe20000000000 */
[----:B------:R-:W-:Y:S01]  /*56e0*/  IMAD.U32 R9, RZ, RZ, UR8 ;  /* 0x00000008ff097e24 */ /* 0x000fe2000f8e00ff */
[----:B------:R-:W-:Y:S01]  /*56f0*/  @!P4 R2UR UR24, R8 ;  /* 0x000000000818c2ca */ /* 0x000fe200000e0000 */
[----:B------:R-:W-:Y:S01]  /*5700*/  @!UP0 ULEA UR8, UR14, UR6, 0xc ;  /* 0x000000060e088291 */ /* 0x000fe2000f8e60ff */
[----:B------:R-:W-:Y:S02]  /*5710*/  LOP3.LUT R27, R27, R0, RZ, 0x3c, !PT ;  /* 0x000000001b1b7212 */ /* 0x000fe400078e3cff */
[----:B------:R-:W-:Y:S01]  /*5720*/  @!P4 R2UR UR25, R9 ;  /* 0x000000000919c2ca */ /* 0x000fe200000e0000 */
[----:B------:R-:W-:Y:S02]  /*5730*/  @!UP0 UIADD3 UR16, UPT, UPT, UR8, 0x300, URZ ;  /* 0x0000030008108890 */ /* 0x000fe4000fffe0ff */
[----:B------:R-:W-:Y:S01]  /*5740*/  @!UP0 UIADD3 UR8, UPT, UPT, UR8, 0xb00, URZ ;  /* 0x00000b0008088890 */ /* 0x000fe2000fffe0ff */
[----:B------:R-:W-:Y:S09]  /*5750*/  VOTEU.ALL UP0, P4 ;  /* 0x0000000000ff7886 */ /* 0x000ff20002000000 */
[----:B------:R2:W-:Y:S01]  /*5760*/  @!UP1 UTMALDG.3D [UR16], [UR24], desc[UR22] ;  /* 0x00001610180095b4 */ /* 0x0005e20008011000 */
[----:B------:R2:W-:Y:S01]  /*5770*/  @!UP0 UTMALDG.3D [UR8], [UR24], desc[UR22] ;  /* 0x00001608180085b4 */ /* 0x0005e20008011000 */
[----:B------:R2:W-:Y:S01]  /*5780*/  @!P4 SYNCS.ARRIVE.TRANS64.RED.A0TR RZ, [UR13+0x110], R25 ;  /* 0x00011019ffffc9a7 */ /* 0x0005e2000830040d */
[----:B------:R-:W-:Y:S04]  /*5790*/  UIADD3 UR13, UPT, UPT, UR14, 0x1, URZ ;  /* 0x000000010e0d7890 */ /* 0x000fe8000fffe0ff */
[----:B------:R-:W-:Y:S04]  /*57a0*/  UISETP.NE.AND UP0, UPT, UR13, 0x3, UPT ;  /* 0x000000030d00788c */ /* 0x000fe8000bf05270 */
[----:B------:R-:W-:Y:S02]  /*57b0*/  USEL UR14, URZ, 0x1, UP0 ;  /* 0x00000001ff0e7887 */ /* 0x000fe40008000000 */
[----:B------:R-:W-:Y:S02]  /*57c0*/  USEL UR13, UR13, URZ, UP0 ;  /* 0x000000ff0d0d7287 */ /* 0x000fe40008000000 */
[----:B------:R-:W-:Y:S02]  /*57d0*/  UPLOP3.LUT UP0, UPT, UPT, UPT, UPT, 0x80, 0x8 ;  /* 0x000000000008789c */ /* 0x000fe40003f0f070 */
[----:B------:R-:W-:Y:S01]  /*57e0*/  LOP3.LUT R32, R32, UR14, RZ, 0x3c, !PT ;  /* 0x0000000e20207c12 */ /* 0x000fe2000f8e3cff */
[----:B------:R-:W-:Y:S01]  /*57f0*/  SYNCS.ARRIVE.TRANS64.RED.A1T0 RZ, [UR15], RZ ;  /* 0x000000ffffff79a7 */ /* 0x000fe2000810040f */
[----:B------:R-:W-:Y:S07]  /*5800*/  @P3 BRA `(.L_x_108) ;  /* 0xfffffff000e43947 */ /* 0x000fee000383ffff */
[----:B------:R-:W-:Y:S01]  /*5810*/  UIADD3 UR6, UPT, UPT, UR6, 0x128, URZ ;  /* 0x0000012806067890 */ /* 0x000fe2000fffe0ff */
[----:B------:R-:W-:-:S03]  /*5820*/  SHF.L.U32 R2, R32, 0x1f, RZ ;  /* 0x0000001f20027819 */ /* 0x000fc600000006ff */
[----:B------:R-:W-:-:S09]  /*5830*/  ULEA UR4, UR13, UR6, 0x3 ;  /* 0x000000060d047291 */ /* 0x000fd2000f8e18ff */
[----:B------:R-:W1:Y:S02]  /*5840*/  SYNCS.PHASECHK.TRANS64.TRYWAIT P0, [UR4], R2 ;  /* 0x00000002ff0075a7 */ /* 0x000e640008001104 */
[----:B-1----:R-:W-:Y:S05]  /*5850*/  @!P0 BRA `(.L_x_109) ;  /* 0x00000034009c8947 */ /* 0x002fea0003800000 */
.L_x_211:
        /* <DEDUP_REMOVED lines=9> */
.L_x_213:
[----:B------:R-:W-:-:S04]  /*58f0*/  UIADD3 UR5, UPT, UPT, UR5, 0x1, URZ ;  /* 0x0000000105057890 */ /* 0x000fc8000fffe0ff */
[----:B------:R-:W-:-:S04]  /*5900*/  UISETP.NE.AND UP0, UPT, UR5, 0x3, UPT ;  /* 0x000000030500788c */ /* 0x000fc8000bf05270 */
[----:B------:R-:W-:Y:S02]  /*5910*/  USEL UR4, URZ, 0x1, UP0 ;  /* 0x00000001ff047887 */ /* 0x000fe40008000000 */
[----:B------:R-:W-:-:S04]  /*5920*/  USEL UR5, UR5, URZ, UP0 ;  /* 0x000000ff05057287 */ /* 0x000fc80008000000 */
[----:B------:R-:W-:Y:S01]  /*5930*/  ULEA UR5, UR5, UR6, 0x3 ;  /* 0x0000000605057291 */ /* 0x000fe2000f8e18ff */
[----:B-1----:R-:W-:-:S04]  /*5940*/  LOP3.LUT R2, R32, UR4, RZ, 0x3c, !PT ;  /* 0x0000000420027c12 */ /* 0x002fc8000f8e3cff */
[----:B------:R-:W-:Y:S01]  /*5950*/  SHF.L.U32 R2, R2, 0x1f, RZ ;  /* 0x0000001f02027819 */ /* 0x000fe200000006ff */
[----:B------:R-:W-:-:S07]  /*5960*/  IMAD.U32 R0, RZ, RZ, UR5 ;  /* 0x00000005ff007e24 */ /* 0x000fce000f8e00ff */
.L_x_111:
[----:B-1----:R1:W4:Y:S02]  /*5970*/  SYNCS.PHASECHK.TRANS64.TRYWAIT P0, [R0+URZ], R2 ;  /* 0x00000002000075a7 */ /* 0x00232400080011ff */
[----:B----4-:R-:W-:Y:S05]  /*5980*/  @!P0 NANOSLEEP.SYNCS 0x989680 ;  /* 0x009896800000895d */ /* 0x010fea0003900000 */
[----:B------:R-:W4:Y:S02]  /*5990*/  @!P0 SYNCS.PHASECHK.TRANS64 P0, [R0+URZ], R2 ;  /* 0x00000002000085a7 */ /* 0x000f2400080010ff */
[----:B--2-4-:R-:W-:Y:S05]  /*59a0*/  @P0 EXIT ;  /* 0x000000000000094d */ /* 0x014fea0003800000 */
[----:B------:R-:W-:Y:S05]  /*59b0*/  BRA `(.L_x_111) ;  /* 0xfffffffc00ec7947 */ /* 0x000fea000383ffff */
.L_x_99:
[----:B------:R-:W-:-:S06]  /*59c0*/  UISETP.GE.AND UP0, UPT, UR10, 0x4, UPT ;  /* 0x000000040a00788c */ /* 0x000fcc000bf06270 */
[----:B------:R-:W-:-:S13]  /*59d0*/  PLOP3.LUT P0, PT, PT, PT, UP0, 0x80, 0x8 ;  /* 0x000000000008781c */ /* 0x000fda0003f0f008 */
[----:B------:R-:W-:Y:S05]  /*59e0*/  @!P0 EXIT ;  /* 0x000000000000894d */ /* 0x000fea0003800000 */
[----:B------:R-:W-:Y:S01]  /*59f0*/  BAR.SYNC.DEFER_BLOCKING 0x6, 0xa0 ;  /* 0x0182800000007b1d */ /* 0x000fe20000010000 */
[----:B------:R-:W-:Y:S01]  /*5a00*/  IMAD.SHL.U32 R67, R74, 0x10, RZ ;  /* 0x000000104a437824 */ /* 0x000fe200078e00ff */
[--C-:B------:R-:W-:Y:S01]  /*5a10*/  SHF.R.U32.HI R73, RZ, 0x1, R74.reuse ;  /* 0x00000001ff497819 */ /* 0x100fe2000001164a */
[----:B------:R-:W-:Y:S01]  /*5a20*/  IMAD.SHL.U32 R4, R68, 0x200, RZ ;  /* 0x0000020044047824 */ /* 0x000fe200078e00ff */
[----:B------:R-:W-:Y:S01]  /*5a30*/  LOP3.LUT R72, R2, 0x20, R74, 0xf8, !PT ;  /* 0x0000002002487812 */ /* 0x000fe200078ef84a */
[C---:B------:R-:W-:Y:S01]  /*5a40*/  IMAD.U32 R49, R74.reuse, 0x10000, RZ ;  /* 0x000100004a317824 */ /* 0x040fe200078e00ff */
[----:B------:R-:W-:Y:S02]  /*5a50*/  UMOV UR48, 0x400 ;  /* 0x0000040000307882 */ /* 0x000fe40000000000 */
[----:B------:R-:W1:Y:S01]  /*5a60*/  LDC R65, c[0x0][0x370] ;  /* 0x0000dc00ff417b82 */ /* 0x000e620000000800 */
[----:B------:R-:W-:Y:S01]  /*5a70*/  ULEA UR48, UR37, UR48, 0x18 ;  /* 0x0000003025307291 */ /* 0x000fe2000f8ec0ff */
[C---:B------:R-:W-:Y:S01]  /*5a80*/  LOP3.LUT R66, R67.reuse, 0x5b0, RZ, 0xc0, !PT ;  /* 0x000005b043427812 */ /* 0x040fe200078ec0ff */
[----:B------:R-:W-:Y:S01]  /*5a90*/  IMAD.SHL.U32 R3, R74, 0x2, RZ ;  /* 0x000000024a037824 */ /* 0x000fe200078e00ff */
[----:B------:R-:W-:Y:S01]  /*5aa0*/  LOP3.LUT R5, R67, 0x40, RZ, 0xc0, !PT ;  /* 0x0000004043057812 */ /* 0x000fe200078ec0ff */
[----:B------:R-:W-:Y:S01]  /*5ab0*/  IMAD.MOV.U32 R48, RZ, RZ, RZ ;  /* 0x000000ffff307224 */ /* 0x000fe200078e00ff */
[----:B------:R-:W-:Y:S01]  /*5ac0*/  LOP3.LUT R66, R66, 0x200, R4, 0xf8, !PT ;  /* 0x0000020042427812 */ /* 0x000fe200078ef804 */
[----:B------:R-:W-:Y:S01]  /*5ad0*/  IMAD.SHL.U32 R4, R68, 0x200000, RZ ;  /* 0x0020000044047824 */ /* 0x000fe200078e00ff */
[----:B------:R-:W2:Y:S01]  /*5ae0*/  LDC R30, c[0x0][0xb0c] ;  /* 0x0002c300ff1e7b82 */ /* 0x000ea20000000800 */
[----:B------:R-:W-:-:S02]  /*5af0*/  LOP3.LUT R3, R5, 0x8, R3, 0xf8, !PT ;  /* 0x0000000805037812 */ /* 0x000fc400078ef803 */
[----:B------:R-:W-:Y:S02]  /*5b00*/  CS2R R70, SRZ ;  /* 0x0000000000467805 */ /* 0x000fe4000001ff00 */
[----:B------:R-:W-:Y:S01]  /*5b10*/  LOP3.LUT P0, RZ, R67, 0x40, RZ, 0xc0, !PT ;  /* 0x0000004043ff7812 */ /* 0x000fe2000780c0ff */
[----:B------:R-:W-:Y:S01]  /*5b20*/  IMAD.MOV.U32 R76, RZ, RZ, RZ ;  /* 0x000000ffff4c7224 */ /* 0x000fe200078e00ff */
[----:B------:R-:W-:Y:S01]  /*5b30*/  LOP3.LUT R4, R4, 0x200000, RZ, 0xc0, !PT ;  /* 0x0020000004047812 */ /* 0x000fe200078ec0ff */
[----:B------:R-:W3:Y:S01]  /*5b40*/  LDCU.64 UR56, c[0x0][0x348] ;  /* 0x00006900ff3877ac */ /* 0x000ee20008000a00 */
[----:B------:R-:W-:Y:S01]  /*5b50*/  LOP3.LUT R66, R66, R3, RZ, 0xfc, !PT ;  /* 0x0000000342427212 */ /* 0x000fe200078efcff */
[----:B------:R-:W4:Y:S01]  /*5b60*/  LDC R63, c[0x0][0xb20] ;  /* 0x0002c800ff3f7b82 */ /* 0x000f220000000800 */
[----:B------:R-:W3:Y:S01]  /*5b70*/  LDS R0, [UR48+0x200] ;  /* 0x00020030ff007984 */ /* 0x000ee20008000800 */
[----:B------:R-:W-:Y:S01]  /*5b80*/  LOP3.LUT R49, R4, 0x400000, R49, 0xf8, !PT ;  /* 0x0040000004317812 */ /* 0x000fe200078ef831 */
[----:B------:R-:W1:Y:S01]  /*5b90*/  LDCU UR50, c[0x0][0x388] ;  /* 0x00007100ff3277ac */ /* 0x000e620008000800 */
[----:B------:R-:W-:-:S02]  /*5ba0*/  LOP3.LUT R74, R74, 0x60, RZ, 0xc0, !PT ;  /* 0x000000604a4a7812 */ /* 0x000fc400078ec0ff */
[----:B------:R-:W-:Y:S01]  /*5bb0*/  LOP3.LUT R73, R73, 0x20, RZ, 0xc0, !PT ;  /* 0x0000002049497812 */ /* 0x000fe200078ec0ff */
[----:B------:R-:W1:Y:S01]  /*5bc0*/  LDCU UR49, c[0x0][0x384] ;  /* 0x00007080ff3177ac */ /* 0x000e620008000800 */
[----:B------:R-:W1:Y:S01]  /*5bd0*/  LDC R29, c[0x0][0xb30] ;  /* 0x0002cc00ff1d7b82 */ /* 0x000e620000000800 */
[----:B------:R-:W1:Y:S01]  /*5be0*/  LDCU.64 UR38, c[0x0][0x888] ;  /* 0x00011100ff2677ac */ /* 0x000e620008000a00 */
[----:B------:R-:W1:Y:S06]  /*5bf0*/  LDCU.64 UR44, c[0x0][0x8c0] ;  /* 0x00011800ff2c77ac */ /* 0x000e6c0008000a00 */
[----:B------:R-:W1:Y:S01]  /*5c00*/  LDC.64 R58, c[0x0][0xb10] ;  /* 0x0002c400ff3a7b82 */ /* 0x000e620000000a00 */
[----:B------:R-:W-:Y:S01]  /*5c10*/  UMOV UR53, 0x1 ;  /* 0x0000000100357882 */ /* 0x000fe20000000000 */
[----:B------:R-:W-:Y:S01]  /*5c20*/  UMOV UR55, URZ ;  /* 0x000000ff00377c82 */ /* 0x000fe20008000000 */
[----:B------:R-:W-:Y:S01]  /*5c30*/  UIADD3 UR54, UPT, UPT, UR48, 0x300, URZ ;  /* 0x0000030030367890 */ /* 0x000fe2000fffe0ff */
[----:B------:R-:W-:-:S04]  /*5c40*/  UMOV UR52, URZ ;  /* 0x000000ff00347c82 */ /* 0x000fc80008000000 */
[----:B------:R-:W1:Y:S01]  /*5c50*/  LDC.64 R24, c[0x0][0xb18] ;  /* 0x0002c600ff187b82 */ /* 0x000e620000000a00 */
[----:B------:R-:W-:-:S07]  /*5c60*/  UMOV UR51, URZ ;  /* 0x000000ff00337c82 */ /* 0x000fce0008000000 */
[----:B------:R-:W1:Y:S08]  /*5c70*/  LDC.64 R54, c[0x0][0x888] ;  /* 0x00022200ff367b82 */ /* 0x000e700000000a00 */
[----:B------:R-:W1:Y:S01]  /*5c80*/  LDC.64 R22, c[0x0][0xb28] ;  /* 0x0002ca00ff167b82 */ /* 0x000e620000000a00 */
[----:B---3--:R-:W-:Y:S01]  /*5c90*/  IMAD.IADD R49, R0, 0x1, R49 ;  /* 0x0000000100317824 */ /* 0x008fe200078e0231 */
[----:B------:R-:W-:-:S06]  /*5ca0*/  P2R R0, PR, RZ, 0x1 ;  /* 0x00000001ff007803 */ /* 0x000fcc0000000000 */
[----:B------:R-:W3:Y:S08]  /*5cb0*/  LDC.64 R56, c[0x0][0x890] ;  /* 0x00022400ff387b82 */ /* 0x000ef00000000a00 */
[----:B------:R-:W1:Y:S08]  /*5cc0*/  LDC.64 R52, c[0x0][0x8b0] ;  /* 0x00022c00ff347b82 */ /* 0x000e700000000a00 */
[----:B------:R-:W1:Y:S08]  /*5cd0*/  LDC.64 R50, c[0x0][0x8a8] ;  /* 0x00022a00ff327b82 */ /* 0x000e700000000a00 */
[----:B------:R-:W1:Y:S08]  /*5ce0*/  LDC.64 R26, c[0x0][0x8d0] ;  /* 0x00023400ff1a7b82 */ /* 0x000e700000000a00 */
[----:B--2-4-:R-:W1:Y:S02]  /*5cf0*/  LDC R64, c[0x0][0x374] ;  /* 0x0000dd00ff407b82 */ /* 0x014e640000000800 */
.L_x_143:
[----:B------:R-:W-:Y:S02]  /*5d00*/  LEA R0, R76, UR48, 0x3 ;  /* 0x000000304c007c11 */ /* 0x000fe4000f8e18ff */
[----:B------:R-:W-:Y:S02]  /*5d10*/  SHF.L.U32 R2, R70, 0x1f, RZ ;  /* 0x0000001f46027819 */ /* 0x000fe400000006ff */
[----:B------:R-:W-:Y:S02]  /*5d20*/  LEA R16, R76, UR48, 0x4 ;  /* 0x000000304c107c11 */ /* 0x000fe4000f8e20ff */
[----:B------:R-:W2:Y:S02]  /*5d30*/  SYNCS.PHASECHK.TRANS64.TRYWAIT P0, [R0+URZ+0x150], R2 ;  /* 0x00015002000075a7 */ /* 0x000ea400080011ff */
[----:B--2---:R-:W-:Y:S05]  /*5d40*/  @!P0 BRA `(.L_x_112) ;  /* 0x0000003000908947 */ /* 0x004fea0003800000 */
.L_x_214:
[----:B------:R-:W4:Y:S01]  /*5d50*/  LDC.64 R10, c[0x0][0xb10] ;  /* 0x0002c400ff0a7b82 */ /* 0x000f220000000a00 */
[----:B------:R-:W3:Y:S01]  /*5d60*/  LDS.128 R16, [R16+0x1e0] ;  /* 0x0001e00010107984 */ /* 0x000ee20000000c00 */
[----:B-1----:R-:W-:Y:S01]  /*5d70*/  ISETP.NE.AND P1, PT, R29, 0x1, PT ;  /* 0x000000011d00780c */ /* 0x002fe20003f25270 */
[----:B--2---:R-:W-:Y:S01]  /*5d80*/  VIADD R0, R0, 0x160 ;  /* 0x0000016000007836 */ /* 0x004fe20000000000 */
[----:B------:R-:W-:Y:S04]  /*5d90*/  ISETP.GE.AND P0, PT, R28, 0x1, PT ;  /* 0x000000011c00780c */ /* 0x000fe80003f06270 */
[----:B------:R-:W1:Y:S01]  /*5da0*/  LDC.64 R8, c[0x0][0xb18] ;  /* 0x0002c600ff087b82 */ /* 0x000e620000000a00 */
[----:B------:R-:W-:Y:S01]  /*5db0*/  PRMT R0, RZ, 0x654, R0 ;  /* 0x00000654ff007816 */ /* 0x000fe20000000000 */
[----:B------:R-:W-:Y:S01]  /*5dc0*/  @!PT LDS RZ, [RZ] ;  /* 0x00000000fffff984 */ /* 0x000fe20000000800 */
[----:B------:R-:W-:Y:S01]  /*5dd0*/  @!PT LDS RZ, [RZ] ;  /* 0x00000000fffff984 */ /* 0x000fe20000000800 */
[----:B------:R-:W-:Y:S01]  /*5de0*/  @!PT LDS RZ, [RZ] ;  /* 0x00000000fffff984 */ /* 0x000fe20000000800 */
[----:B------:R-:W-:Y:S01]  /*5df0*/  @!PT LDS RZ, [RZ] ;  /* 0x00000000fffff984 */ /* 0x000fe20000000800 */
[----:B------:R2:W-:Y:S06]  /*5e00*/  MEMBAR.ALL.CTA ;  /* 0x0000000000007992 */ /* 0x0005ec0000008000 */
[----:B--2---:R-:W2:Y:S01]  /*5e10*/  FENCE.VIEW.ASYNC.S ;  /* 0x00000000000073c6 */ /* 0x004ea20000000000 */
[----:B------:R-:W1:Y:S08]  /*5e20*/  @!P1 LDC R12, c[0x0][0xb20] ;  /* 0x0002c800ff0c9b82 */ /* 0x000e700000000800 */
[----:B------:R-:W1:Y:S01]  /*5e30*/  @!P1 LDC R7, c[0x0][0xb0c] ;  /* 0x0002c300ff079b82 */ /* 0x000e620000000800 */
[----:B--2---:R2:W-:Y:S01]  /*5e40*/  SYNCS.ARRIVE.TRANS64.RED.A1T0 RZ, [R0+URZ], RZ ;  /* 0x000000ff00ff79a7 */ /* 0x0045e200081004ff */
[----:B---3--:R-:W-:Y:S04]  /*5e50*/  LOP3.LUT P4, RZ, R18, 0x1, RZ, 0xc0, !PT ;  /* 0x0000000112ff7812 */ /* 0x008fe8000788c0ff */
[----:B------:R-:W-:Y:S09]  /*5e60*/  P2R R75, PR, RZ, 0x10 ;  /* 0x00000010ff4b7803 */ /* 0x000ff20000000000 */
[----:B------:R-:W-:Y:S02]  /*5e70*/  @P4 MOV R32, R16 ;  /* 0x0000001000204202 */ /* 0x000fe40000000f00 */
[----:B------:R-:W-:Y:S01]  /*5e80*/  @P4 LOP3.LUT R31, R17, 0xffff, RZ, 0xc0, !PT ;  /* 0x0000ffff111f4812 */ /* 0x000fe200078ec0ff */
[----:B--2-4-:R-:W-:Y:S06]  /*5e90*/  @!P0 BRA `(.L_x_113) ;  /* 0x0000000000a48947 */ /* 0x014fec0003800000 */
[----:B------:R-:W-:Y:S01]  /*5ea0*/  IMAD.HI.U32 R0, R64, R25, RZ ;  /* 0x0000001940007227 */ /* 0x000fe200078e00ff */
[----:B------:R-:W-:Y:S02]  /*5eb0*/  ISETP.NE.AND P0, PT, R24, 0x1, PT ;  /* 0x000000011800780c */ /* 0x000fe40003f05270 */
[----:B------:R-:W-:Y:S01]  /*5ec0*/  ISETP.NE.AND P2, PT, R28, 0x1, PT ;  /* 0x000000011c00780c */ /* 0x000fe20003f45270 */
[----:B------:R-:W-:Y:S01]  /*5ed0*/  IMAD.HI.U32 R4, R65, R58, RZ ;  /* 0x0000003a41047227 */ /* 0x000fe200078e00ff */
[----:B------:R-:W-:Y:S02]  /*5ee0*/  SHF.R.U32.HI R0, RZ, R63, R0 ;  /* 0x0000003fff007219 */ /* 0x000fe40000011600 */
[----:B------:R-:W-:Y:S01]  /*5ef0*/  ISETP.NE.AND P3, PT, R30, 0x1, PT ;  /* 0x000000011e00780c */ /* 0x000fe20003f65270 */
[----:B------:R-:W-:Y:S01]  /*5f00*/  IMAD.HI.U32 R6, R31, R25, RZ ;  /* 0x000000191f067227 */ /* 0x000fe200078e00ff */
[-C--:B------:R-:W-:Y:S02]  /*5f10*/  SHF.R.U32.HI R4, RZ, R59.reuse, R4 ;  /* 0x0000003bff047219 */ /* 0x080fe40000011604 */
[----:B------:R-:W-:Y:S01]  /*5f20*/  SEL R0, R64, R0, !P0 ;  /* 0x0000000040007207 */ /* 0x000fe20004000000 */
[----:B------:R-:W-:Y:S01]  /*5f30*/  IMAD.HI.U32 R5, R32, R58, RZ ;  /* 0x0000003a20057227 */ /* 0x000fe200078e00ff */
[----:B------:R-:W-:Y:S03]  /*5f40*/  SEL R4, R65, R4, !P3 ;  /* 0x0000000441047207 */ /* 0x000fe60005800000 */
[-C--:B------:R-:W-:Y:S01]  /*5f50*/  IMAD.HI.U32 R3, R0, R22.reuse, RZ ;  /* 0x0000001600037227 */ /* 0x080fe200078e00ff */
[----:B------:R-:W-:Y:S03]  /*5f60*/  SHF.R.U32.HI R5, RZ, R59, R5 ;  /* 0x0000003bff057219 */ /* 0x000fe60000011605 */
[----:B------:R-:W-:Y:S01]  /*5f70*/  IMAD.HI.U32 R2, R4, R22, RZ ;  /* 0x0000001604027227 */ /* 0x000fe200078e00ff */
[----:B------:R-:W-:Y:S02]  /*5f80*/  @P2 SHF.R.U32.HI R0, RZ, R23, R3 ;  /* 0x00000017ff002219 */ /* 0x000fe40000011603 */
[----:B------:R-:W-:Y:S02]  /*5f90*/  SHF.R.U32.HI R3, RZ, R63, R6 ;  /* 0x0000003fff037219 */ /* 0x000fe40000011606 */
[----:B------:R-:W-:Y:S01]  /*5fa0*/  @P2 SHF.R.U32.HI R4, RZ, R23, R2 ;  /* 0x00000017ff042219 */ /* 0x000fe20000011602 */
[----:B------:R-:W-:Y:S01]  /*5fb0*/  IMAD R0, R28, R0, RZ ;  /* 0x000000001c007224 */ /* 0x000fe200078e02ff */
[----:B------:R-:W-:Y:S02]  /*5fc0*/  SEL R3, R31, R3, !P0 ;  /* 0x000000031f037207 */ /* 0x000fe40004000000 */
[----:B------:R-:W-:Y:S01]  /*5fd0*/  SEL R2, R32, R5, !P3 ;  /* 0x0000000520027207 */ /* 0x000fe20005800000 */
[----:B------:R-:W-:Y:S01]  /*5fe0*/  IMAD R5, R28, R4, RZ ;  /* 0x000000041c057224 */ /* 0x000fe200078e02ff */
[C---:B------:R-:W-:Y:S01]  /*5ff0*/  ISETP.GE.AND P0, PT, R3.reuse, R0, PT ;  /* 0x000000000300720c */ /* 0x040fe20003f06270 */
[C---:B------:R-:W-:Y:S03]  /*6000*/  IMAD.HI.U32 R0, R3.reuse, R22, RZ ;  /* 0x0000001603007227 */ /* 0x040fe600078e00ff */
[C---:B------:R-:W-:Y:S02]  /*6010*/  ISETP.GE.OR P0, PT, R2.reuse, R5, P0 ;  /* 0x000000050200720c */ /* 0x040fe40000706670 */
[----:B------:R-:W-:Y:S04]  /*6020*/  SHF.R.U32.HI R0, RZ, R23, R0 ;  /* 0x00000017ff007219 */ /* 0x000fe80000011600 */
[C---:B------:R-:W-:Y:S05]  /*6030*/  SEL R6, R3.reuse, R0, !P2 ;  /* 0x0000000003067207 */ /* 0x040fea0005000000 */
        /* <DEDUP_REMOVED lines=14> */
[----:B------:R-:W-:Y:S07]  /*6120*/  IMAD R31, R3, R24, R31 ;  /* 0x00000018031f7224 */ /* 0x000fee00078e021f */
.L_x_113:
[----:B-1----:R-:W-:Y:S01]  /*6130*/  @!P1 ISETP.NE.AND P0, PT, R8, 0x1, PT ;  /* 0x000000010800980c */ /* 0x002fe20003f05270 */
[----:B------:R-:W-:Y:S01]  /*6140*/  @!P1 IMAD.HI.U32 R0, R32, R10, RZ ;  /* 0x0000000a20009227 */ /* 0x000fe200078e00ff */
[----:B------:R-:W-:Y:S01]  /*6150*/  @!P1 ISETP.NE.AND P2, PT, R7, 0x1, PT ;  /* 0x000000010700980c */ /* 0x000fe20003f45270 */
[----:B------:R-:W-:Y:S01]  /*6160*/  ULOP3.LUT UP0, URZ, UR54, 0x90, URZ, 0xc0, !UPT ;  /* 0x0000009036ff7892 */ /* 0x000fe2000f80c0ff */
[----:B------:R-:W-:Y:S01]  /*6170*/  R2UR UR42, R14 ;  /* 0x000000000e2a72ca */ /* 0x000fe200000e0000 */
[----:B------:R-:W-:Y:S01]  /*6180*/  @!P1 IMAD.HI.U32 R2, R31, R9, RZ ;  /* 0x000000091f029227 */ /* 0x000fe200078e00ff */
[----:B------:R-:W-:Y:S02]  /*6190*/  @!P1 SHF.R.U32.HI R0, RZ, R11, R0 ;  /* 0x0000000bff009219 */ /* 0x000fe40000011600 */
[----:B------:R-:W-:Y:S01]  /*61a0*/  R2UR UR41, R15 ;  /* 0x000000000f2972ca */ /* 0x000fe200000e0000 */
[----:B------:R-:W-:Y:S01]  /*61b0*/  VIADD R76, R76, 0x1 ;  /* 0x000000014c4c7836 */ /* 0x000fe20000000000 */
[----:B------:R-:W-:Y:S02]  /*61c0*/  @!P1 SHF.R.U32.HI R2, RZ, R12, R2 ;  /* 0x0000000cff029219 */ /* 0x000fe40000011602 */
[----:B------:R-:W-:Y:S02]  /*61d0*/  @!P1 SEL R3, R32, R0, !P2 ;  /* 0x0000000020039207 */ /* 0x000fe40005000000 */
[----:B------:R-:W-:Y:S02]  /*61e0*/  @!P1 SEL R2, R31, R2, !P0 ;  /* 0x000000021f029207 */ /* 0x000fe40004000000 */
[----:B------:R-:W-:Y:S01]  /*61f0*/  @P4 SHF.R.U32.HI R69, RZ, 0x10, R17 ;  /* 0x00000010ff454819 */ /* 0x000fe20000011611 */
[----:B------:R-:W-:Y:S02]  /*6200*/  USHF.L.U32 UR42, UR42, 0x6, URZ ;  /* 0x000000062a2a7899 */ /* 0x000fe400080006ff */
[----:B------:R-:W-:Y:S02]  /*6210*/  @!P1 IMAD.IADD R0, R2, 0x1, -R3 ;  /* 0x0000000102009824 */ /* 0x000fe400078e0a03 */
[----:B------:R-:W-:Y:S01]  /*6220*/  @!P1 IMAD.IADD R2, R3, 0x1, -R2 ;  /* 0x0000000103029824 */ /* 0x000fe200078e0a02 */
[----:B------:R-:W-:Y:S01]  /*6230*/  USHF.L.U32 UR41, UR41, 0x6, URZ ;  /* 0x0000000629297899 */ /* 0x000fe200080006ff */
[----:B------:R-:W-:Y:S02]  /*6240*/  @!P1 IMAD R32, R0, R7, R32 ;  /* 0x0000000700209224 */ /* 0x000fe400078e0220 */
[----:B------:R-:W-:Y:S01]  /*6250*/  @!P1 IMAD R31, R2, R8, R31 ;  /* 0x00000008021f9224 */ /* 0x000fe200078e021f */
[----:B------:R-:W-:Y:S08]  /*6260*/  BRA.U !UP0, `(.L_x_114) ;  /* 0x00000001087c7547 */ /* 0x000ff0000b800000 */
[----:B------:R-:W1:Y:S01]  /*6270*/  LDCU.64 UR8, c[0x4][0x80] ;  /* 0x01001000ff0877ac */ /* 0x000e620008000a00 */
[----:B------:R-:W-:Y:S01]  /*6280*/  MOV R2, 0x0 ;  /* 0x0000000000027802 */ /* 0x000fe20000000f00 */
[----:B------:R-:W-:Y:S02]  /*6290*/  HFMA2 R12, -RZ, RZ, 0, 5.9604644775390625e-08 ;  /* 0x00000001ff0c7431 */ /* 0x000fe400000001ff */
[----:B------:R-:W-:Y:S01]  /*62a0*/  IMAD.MOV.U32 R8, RZ, RZ, 0x70 ;  /* 0x00000070ff087424 */ /* 0x000fe200078e00ff */
[----:B------:R2:W3:Y:S01]  /*62b0*/  LDC.64 R14, c[0x4][R2] ;  /* 0x01000000020e7b82 */ /* 0x0004e20000000a00 */
[----:B------:R-:W4:Y:S01]  /*62c0*/  LDCU.64 UR6, c[0x4][0x88] ;  /* 0x01001100ff0677ac */ /* 0x000f220008000a00 */
[----:B------:R-:W-:Y:S01]  /*62d0*/  IMAD.MOV.U32 R13, RZ, RZ, RZ ;  /* 0x000000ffff0d7224 */ /* 0x000fe200078e00ff */
[----:B------:R-:W2:Y:S01]  /*62e0*/  LDCU.64 UR4, c[0x4][0x8] ;  /* 0x01000100ff0477ac */ /* 0x000ea20008000a00 */
[----:B-1----:R-:W-:Y:S01]  /*62f0*/  MOV R5, UR9 ;  /* 0x0000000900057c02 */ /* 0x002fe20008000f00 */
[----:B------:R-:W-:Y:S01]  /*6300*/  IMAD.U32 R4, RZ, RZ, UR8 ;  /* 0x00000008ff047e24 */ /* 0x000fe2000f8e00ff */
[----:B----4-:R-:W-:Y:S01]  /*6310*/  MOV R7, UR7 ;  /* 0x0000000700077c02 */ /* 0x010fe20008000f00 */
[----:B------:R-:W-:Y:S01]  /*6320*/  IMAD.U32 R6, RZ, RZ, UR6 ;  /* 0x00000006ff067e24 */ /* 0x000fe2000f8e00ff */
[----:B--2---:R-:W-:Y:S01]  /*6330*/  MOV R11, UR5 ;  /* 0x00000005000b7c02 */ /* 0x004fe20008000f00 */
[----:B------:R-:W-:Y:S02]  /*6340*/  IMAD.U32 R10, RZ, RZ, UR4 ;  /* 0x00000004ff0a7e24 */ /* 0x000fe4000f8e00ff */
[----:B------:R-:W-:Y:S07]  /*6350*/  LEPC R20, `(.L_x_115) ;  /* 0x000000001014794e */ /* 0x000fee0000000000 */
[----:B---3-5:R-:W-:Y:S05]  /*6360*/  CALL.ABS.NOINC R14 ;  /* 0x000000000e007343 */ /* 0x028fea0003c00000 */
.L_x_115:
[----:B------:R-:W1:Y:S01]  /*6370*/  LDCU.64 UR8, c[0x4][0x80] ;  /* 0x01001000ff0877ac */ /* 0x000e620008000a00 */
[----:B------:R-:W2:Y:S01]  /*6380*/  LDC.64 R2, c[0x4][R2] ;  /* 0x0100000002027b82 */ /* 0x000ea20000000a00 */
[----:B------:R-:W-:Y:S02]  /*6390*/  HFMA2 R12, -RZ, RZ, 0, 5.9604644775390625e-08 ;  /* 0x00000001ff0c7431 */ /* 0x000fe400000001ff */
[----:B------:R-:W-:Y:S02]  /*63a0*/  IMAD.MOV.U32 R8, RZ, RZ, 0x70 ;  /* 0x00000070ff087424 */ /* 0x000fe400078e00ff */
[----:B------:R-:W-:Y:S01]  /*63b0*/  IMAD.MOV.U32 R13, RZ, RZ, RZ ;  /* 0x000000ffff0d7224 */ /* 0x000fe200078e00ff */
[----:B------:R-:W3:Y:S01]  /*63c0*/  LDCU.64 UR6, c[0x4][0x88] ;  /* 0x01001100ff0677ac */ /* 0x000ee20008000a00 */
[----:B------:R-:W4:Y:S01]  /*63d0*/  LDCU.64 UR4, c[0x4][0x8] ;  /* 0x01000100ff0477ac */ /* 0x000f220008000a00 */
[----:B-1----:R-:W-:Y:S02]  /*63e0*/  MOV R4, UR8 ;  /* 0x0000000800047c02 */ /* 0x002fe40008000f00 */
[----:B------:R-:W-:Y:S02]  /*63f0*/  MOV R5, UR9 ;  /* 0x0000000900057c02 */ /* 0x000fe40008000f00 */
[----:B---3--:R-:W-:Y:S01]  /*6400*/  MOV R7, UR7 ;  /* 0x0000000700077c02 */ /* 0x008fe20008000f00 */
[----:B------:R-:W-:Y:S01]  /*6410*/  IMAD.U32 R6, RZ, RZ, UR6 ;  /* 0x00000006ff067e24 */ /* 0x000fe2000f8e00ff */
[----:B----4-:R-:W-:Y:S01]  /*6420*/  MOV R11, UR5 ;  /* 0x00000005000b7c02 */ /* 0x010fe20008000f00 */
[----:B------:R-:W-:Y:S02]  /*6430*/  IMAD.U32 R10, RZ, RZ, UR4 ;  /* 0x00000004ff0a7e24 */ /* 0x000fe4000f8e00ff */
[----:B------:R-:W-:Y:S07]  /*6440*/  LEPC R20, `(.L_x_114) ;  /* 0x000000001014794e */ /* 0x000fee0000000000 */
[----:B--2---:R-:W-:Y:S05]  /*6450*/  CALL.ABS.NOINC R2 ;  /* 0x0000000002007343 */ /* 0x004fea0003c00000 */
.L_x_114:
[C---:B------:R-:W-:Y:S02]  /*6460*/  ISETP.NE.U32.AND P3, PT, R56.reuse, RZ, PT ;  /* 0x000000ff3800720c */ /* 0x040fe40003f65070 */
[----:B------:R-:W-:Y:S02]  /*6470*/  ISETP.NE.U32.AND P0, PT, RZ, UR38, PT ;  /* 0x00000026ff007c0c */ /* 0x000fe4000bf05070 */
[C---:B------:R-:W-:Y:S02]  /*6480*/  ISETP.NE.AND.EX P3, PT, R57.reuse, RZ, PT, P3 ;  /* 0x000000ff3900720c */ /* 0x040fe40003f65330 */
[----:B------:R-:W-:Y:S02]  /*6490*/  ISETP.NE.U32.AND P4, PT, R56, RZ, PT ;  /* 0x000000ff3800720c */ /* 0x000fe40003f85070 */
[----:B------:R-:W-:Y:S02]  /*64a0*/  ISETP.NE.AND.EX P0, PT, RZ, UR39, PT, P0 ;  /* 0x00000027ff007c0c */ /* 0x000fe4000bf05300 */
[----:B------:R-:W-:Y:S02]  /*64b0*/  ISETP.NE.U32.AND P2, PT, R52, RZ, PT ;  /* 0x000000ff3400720c */ /* 0x000fe40003f45070 */
[----:B------:R-:W-:Y:S02]  /*64c0*/  ISETP.NE.U32.AND P1, PT, RZ, UR38, PT ;  /* 0x00000026ff007c0c */ /* 0x000fe4000bf25070 */
[----:B------:R-:W-:Y:S03]  /*64d0*/  ISETP.NE.AND.EX P4, PT, R57, RZ, P0, P4 ;  /* 0x000000ff3900720c */ /* 0x000fe60000785340 */
[----:B------:R-:W-:Y:S10]  /*64e0*/  @!P3 BRA `(.L_x_116) ;  /* 0x00000000002cb947 */ /* 0x000ff40003800000 */
[----:B------:R-:W-:Y:S01]  /*64f0*/  ISETP.NE.U32.AND P0, PT, R54, RZ, PT ;  /* 0x000000ff3600720c */ /* 0x000fe20003f05070 */
[----:B------:R-:W-:Y:S03]  /*6500*/  IMAD.MOV.U32 R62, RZ, RZ, 0x1 ;  /* 0x00000001ff3e7424 */ /* 0x000fe600078e00ff */
[----:B------:R-:W-:Y:S11]  /*6510*/  ISETP.NE.AND.EX P0, PT, R55, RZ, PT, P0 ;  /* 0x000000ff3700720c */ /* 0x000ff60003f05300 */
[----:B------:R-:W-:Y:S02]  /*6520*/  @!UPT UIADD3 URZ, UPT, UPT, URZ, URZ, URZ ;  /* 0x000000fffffff290 */ /* 0x000fe4000fffe0ff */
[----:B------:R-:W1:Y:S01]  /*6530*/  @P0 LDC.64 R2, c[0x0][0x888] ;  /* 0x00022200ff020b82 */ /* 0x000e620000000a00 */
[----:B------:R-:W-:Y:S04]  /*6540*/  @P0 IMAD R0, R56, UR36, RZ ;  /* 0x0000002438000c24 */ /* 0x000fe8000f8e02ff */
[----:B-1----:R-:W-:Y:S04]  /*6550*/  @P0 IMAD.WIDE R2, R0, 0x4, R2 ;  /* 0x0000000400020825 */ /* 0x002fe800078e0202 */
[----:B------:R-:W-:Y:S01]  /*6560*/  HFMA2 R0, -RZ, RZ, 0, 5.9604644775390625e-08 ;  /* 0x00000001ff007431 */ /* 0x000fe200000001ff */
[----:B-----5:R1:W5:Y:S04]  /*6570*/  @P0 LDG.E R34, desc[UR46][R2.64] ;  /* 0x0000002e02220981 */ /* 0x020368000c1e1900 */
[----:B------:R-:W-:Y:S01]  /*6580*/  @!P0 PRMT R62, R0, 0x7610, R62 ;  /* 0x00007610003e8816 */ /* 0x000fe2000000003e */
[----:B-1----:R-:W2:Y:S06]  /*6590*/  @!P0 LDC R34, c[0x0][0x880] ;  /* 0x00022000ff228b82 */ /* 0x002eac0000000800 */
.L_x_116:
[----:B------:R-:W-:Y:S02]  /*65a0*/  ISETP.NE.AND.EX P2, PT, R53, RZ, PT, P2 ;  /* 0x000000ff3500720c */ /* 0x000fe40003f45320 */
[----:B------:R-:W-:Y:S02]  /*65b0*/  PLOP3.LUT P0, PT, PT, PT, PT, 0x8, 0x80 ;  /* 0x000000000080781c */ /* 0x000fe40003f0e170 */
[----:B------:R-:W-:Y:S02]  /*65c0*/  ISETP.NE.AND.EX P1, PT, RZ, UR39, PT, P1 ;  /* 0x00000027ff007c0c */ /* 0x000fe4000bf25310 */
[----:B------:R-:W-:Y:S07]  /*65d0*/  @!P4 PLOP3.LUT P0, PT, P3, PT, PT, 0x80, 0x8 ;  /* 0x000000000008c81c */ /* 0x000fee0001f0f070 */
[----:B------:R-:W-:Y:S06]  /*65e0*/  @!P2 BRA `(.L_x_117) ;  /* 0x000000000020a947 */ /* 0x000fec0003800000 */
[----:B------:R-:W-:Y:S04]  /*65f0*/  ISETP.NE.U32.AND P2, PT, R50, RZ, PT ;  /* 0x000000ff3200720c */ /* 0x000fe80003f45070 */
[----:B------:R-:W-:Y:S11]  /*6600*/  ISETP.NE.AND.EX P2, PT, R51, RZ, PT, P2 ;  /* 0x000000ff3300720c */ /* 0x000ff60003f45320 */
[----:B------:R-:W-:Y:S02]  /*6610*/  @!UPT UIADD3 URZ, UPT, UPT, URZ, URZ, URZ ;  /* 0x000000fffffff290 */ /* 0x000fe4000fffe0ff */
[----:B------:R-:W1:Y:S01]  /*6620*/  @P2 LDC.64 R2, c[0x0][0x8a8] ;  /* 0x00022a00ff022b82 */ /* 0x000e620000000a00 */
[----:B------:R-:W-:Y:S04]  /*6630*/  @P2 IMAD R0, R52, UR36, RZ ;  /* 0x0000002434002c24 */ /* 0x000fe8000f8e02ff */
[----:B-1----:R-:W-:Y:S05]  /*6640*/  @P2 IMAD.WIDE R2, R0, 0x4, R2 ;  /* 0x0000000400022825 */ /* 0x002fea00078e0202 */
[----:B-----5:R1:W5:Y:S02]  /*6650*/  @P2 LDG.E R33, desc[UR46][R2.64] ;  /* 0x0000002e02212981 */ /* 0x020364000c1e1900 */
[----:B-1----:R-:W3:Y:S02]  /*6660*/  @!P2 LDC R33, c[0x0][0x8a0] ;  /* 0x00022800ff21ab82 */ /* 0x002ee40000000800 */
.L_x_117:
[----:B--2--5:R-:W-:Y:S01]  /*6670*/  FSETP.NEU.AND P2, PT, R34, RZ, PT ;  /* 0x000000ff2200720b */ /* 0x024fe20003f4d000 */
[----:B------:R-:W-:Y:S01]  /*6680*/  IMAD.U32 R0, RZ, RZ, UR42 ;  /* 0x0000002aff007e24 */ /* 0x000fe2000f8e00ff */
[----:B------:R-:W-:Y:S01]  /*6690*/  SEL R4, RZ, 0xffffffff, P1 ;  /* 0xffffffffff047807 */ /* 0x000fe20000800000 */
[----:B------:R-:W-:Y:S01]  /*66a0*/  USHF.R.S32.HI UR4, URZ, 0x1f, UR36 ;  /* 0x0000001fff047899 */ /* 0x000fe20008011424 */
[----:B------:R-:W-:Y:S01]  /*66b0*/  @!P4 LOP3.LUT P1, RZ, R62, 0xff, RZ, 0xc0, !PT ;  /* 0x000000ff3effc812 */ /* 0x000fe2000782c0ff */
[----:B------:R-:W1:Y:S01]  /*66c0*/  LDCU UR5, c[0x0][0x8c8] ;  /* 0x00011900ff0577ac */ /* 0x000e620008000800 */
[----:B------:R-:W-:Y:S01]  /*66d0*/  @!P4 SEL R2, RZ, 0xffffffff, P2 ;  /* 0xffffffffff02c807 */ /* 0x000fe20001000000 */
[----:B------:R-:W-:Y:S03]  /*66e0*/  UISETP.NE.U32.AND UP0, UPT, UR44, URZ, UPT ;  /* 0x000000ff2c00728c */ /* 0x000fe6000bf05070 */
[----:B------:R-:W-:Y:S01]  /*66f0*/  @P0 SEL R2, R4, R2, !P1 ;  /* 0x0000000204020207 */ /* 0x000fe20004800000 */
[----:B------:R-:W-:Y:S01]  /*6700*/  ULOP3.LUT UR6, UR53, 0x1, URZ, 0x3c, !UPT ;  /* 0x0000000135067892 */ /* 0x000fe2000f8e3cff */
[----:B------:R-:W-:Y:S01]  /*6710*/  IADD3 R8, P0, PT, R72, UR42, RZ ;  /* 0x0000002a48087c10 */ /* 0x000fe2000ff1e0ff */
[----:B------:R-:W-:Y:S01]  /*6720*/  UISETP.NE.AND.EX UP0, UPT, UR45, URZ, UPT, UP0 ;  /* 0x000000ff2d00728c */ /* 0x000fe2000bf05300 */
[----:B------:R-:W-:Y:S02]  /*6730*/  @!P4 LOP3.LUT R2, R2, 0x1, RZ, 0xc0, !PT ;  /* 0x000000010202c812 */ /* 0x000fe400078ec0ff */
[----:B------:R-:W-:Y:S01]  /*6740*/  LEA.HI.X.SX32 R9, R0, RZ, 0x1, P0 ;  /* 0x000000ff00097211 */ /* 0x000fe200000f0eff */
[----:B------:R-:W-:Y:S01]  /*6750*/  IMAD R0, R26, UR4, RZ ;  /* 0x000000041a007c24 */ /* 0x000fe2000f8e02ff */
[----:B------:R-:W-:Y:S01]  /*6760*/  ISETP.NE.U32.OR P5, PT, R2, 0x1, P4 ;  /* 0x000000010200780c */ /* 0x000fe200027a5470 */
[----:B------:R-:W-:Y:S02]  /*6770*/  IMAD.U32 R86, RZ, RZ, UR6 ;  /* 0x00000006ff567e24 */ /* 0x000fe4000f8e00ff */
[----:B------:R-:W-:Y:S01]  /*6780*/  IMAD R0, R27, UR36, R0 ;  /* 0x000000241b007c24 */ /* 0x000fe2000f8e0200 */
[----:B------:R-:W-:Y:S01]  /*6790*/  P2R R77, PR, RZ, 0x20 ;  /* 0x00000020ff4d7803 */ /* 0x000fe20000000000 */
[----:B------:R-:W-:Y:S04]  /*67a0*/  IMAD.WIDE.U32 R8, R26, UR36, R8 ;  /* 0x000000241a087c25 */ /* 0x000fe8000f8e0008 */
[----:B------:R-:W-:Y:S01]  /*67b0*/  IMAD.IADD R2, R9, 0x1, R0 ;  /* 0x0000000109027824 */ /* 0x000fe200078e0200 */
[----:B------:R-:W-:Y:S01]  /*67c0*/  LEA R6, P0, R8, UR44, 0x1 ;  /* 0x0000002c08067c11 */ /* 0x000fe2000f8008ff */
[----:B------:R-:W-:Y:S02]  /*67d0*/  IMAD.U32 R0, RZ, RZ, UR55 ;  /* 0x00000037ff007e24 */ /* 0x000fe4000f8e00ff */
[----:B------:R-:W-:Y:S02]  /*67e0*/  @P5 SHF.L.U32 R3, R86, 0x1f, RZ ;  /* 0x0000001f56035819 */ /* 0x000fe400000006ff */
[----:B------:R-:W-:Y:S01]  /*67f0*/  LEA.HI.X R7, R8, UR45, R2, 0x1, P0 ;  /* 0x0000002d08077c11 */ /* 0x000fe200080f0c02 */
[----:B-1----:R-:W-:Y:S01]  /*6800*/  IMAD.U32 R2, RZ, RZ, UR5 ;  /* 0x00000005ff027e24 */ /* 0x002fe2000f8e00ff */
[----:B------:R-:W-:Y:S01]  /*6810*/  LEA R0, R0, UR48, 0x3 ;  /* 0x0000003000007c11 */ /* 0x000fe2000f8e18ff */
[----:B------:R-:W-:Y:S06]  /*6820*/  BRA.U !UP0, `(.L_x_118) ;  /* 0x0000000108207547 */ /* 0x000fec000b800000 */
[----:B------:R-:W-:Y:S02]  /*6830*/  VIADD R2, R73, UR41 ;  /* 0x0000002949027c36 */ /* 0x000fe40008000000 */
[----:B------:R-:W-:Y:S03]  /*6840*/  VIADD R5, R72, UR42 ;  /* 0x0000002a48057c36 */ /* 0x000fe60008000000 */
[----:B------:R-:W-:Y:S02]  /*6850*/  ISETP.GE.AND P0, PT, R2, UR50, PT ;  /* 0x0000003202007c0c */ /* 0x000fe4000bf06270 */
[----:B------:R-:W-:Y:S02]  /*6860*/  PRMT R2, RZ, 0x7610, R2 ;  /* 0x00007610ff027816 */ /* 0x000fe40000000002 */
[----:B------:R-:W-:Y:S11]  /*6870*/  ISETP.GE.OR P0, PT, R5, UR49, P0 ;  /* 0x0000003105007c0c */ /* 0x000ff60008706670 */
[----:B------:R-:W-:Y:S02]  /*6880*/  @!UPT UIADD3 URZ, UPT, UPT, URZ, URZ, URZ ;  /* 0x000000fffffff290 */ /* 0x000fe4000fffe0ff */
[----:B------:R-:W2:Y:S02]  /*6890*/  @!P0 LDG.E.U16 R2, desc[UR46][R6.64] ;  /* 0x0000002e06028981 */ /* 0x000ea4000c1e1500 */
[----:B--2---:R-:W-:Y:S07]  /*68a0*/  HADD2.F32 R2, -RZ, R2.H0_H0 ;  /* 0x20000002ff027230 */ /* 0x004fee0000004100 */
.L_x_118:
[----:B------:R1:W2:Y:S01]  /*68b0*/  @P5 SYNCS.PHASECHK.TRANS64.TRYWAIT P1, [R0+URZ+0x110], R3 ;  /* 0x00011003000055a7 */ /* 0x0002a200080211ff */
[----:B------:R-:W-:Y:S01]  /*68c0*/  LEA R79, R48, UR48, 0x3 ;  /* 0x00000030304f7c11 */ /* 0x000fe2000f8e18ff */
[----:B------:R-:W-:Y:S01]  /*68d0*/  IMAD.U32 R82, RZ, RZ, UR55 ;  /* 0x00000037ff527e24 */ /* 0x000fe2000f8e00ff */
[----:B------:R-:W-:Y:S01]  /*68e0*/  SEL R5, RZ, 0xffffffff, P2 ;  /* 0xffffffffff057807 */ /* 0x000fe20001000000 */
[----:B------:R-:W-:Y:S01]  /*68f0*/  IMAD.SHL.U32 R84, R66, 0x2, RZ ;  /* 0x0000000242547824 */ /* 0x000fe200078e00ff */
[----:B------:R-:W-:Y:S01]  /*6900*/  LOP3.LUT P2, R78, R62, 0xff, RZ, 0xc0, !PT ;  /* 0x000000ff3e4e7812 */ /* 0x000fe2000784c0ff */
[----:B------:R-:W-:Y:S01]  /*6910*/  IMAD.SHL.U32 R82, R82, 0x1000, RZ ;  /* 0x0000100052527824 */ /* 0x000fe200078e00ff */
[----:B------:R-:W-:Y:S01]  /*6920*/  BSSY B1, `(.L_x_119) ;  /* 0x000002b000017945 */ /* 0x000fe20003800000 */
[----:B------:R-:W-:Y:S01]  /*6930*/  IMAD.MOV.U32 R85, RZ, RZ, 0x1 ;  /* 0x00000001ff557424 */ /* 0x000fe200078e00ff */
[----:B------:R-:W-:Y:S01]  /*6940*/  @P3 SEL R5, R4, R5, !P2 ;  /* 0x0000000504053207 */ /* 0x000fe20005000000 */
[----:B------:R-:W-:Y:S01]  /*6950*/  IMAD R35, R48, 0x20, R49 ;  /* 0x0000002030237824 */ /* 0x000fe200078e0231 */
[----:B------:R-:W-:Y:S01]  /*6960*/  CS2R R46, SRZ ;  /* 0x00000000002e7805 */ /* 0x000fe2000001ff00 */
[----:B------:R-:W-:Y:S01]  /*6970*/  IMAD.U32 R83, RZ, RZ, UR55 ;  /* 0x00000037ff537e24 */ /* 0x000fe2000f8e00ff */
[----:B------:R-:W-:Y:S02]  /*6980*/  LOP3.LUT R5, R5, 0x1, RZ, 0xc0, !PT ;  /* 0x0000000105057812 */ /* 0x000fe400078ec0ff */
[----:B------:R-:W-:Y:S02]  /*6990*/  CS2R R44, SRZ ;  /* 0x00000000002c7805 */ /* 0x000fe4000001ff00 */
[----:B------:R-:W-:Y:S02]  /*69a0*/  CS2R R42, SRZ ;  /* 0x00000000002a7805 */ /* 0x000fe4000001ff00 */
[----:B------:R-:W-:Y:S02]  /*69b0*/  CS2R R40, SRZ ;  /* 0x0000000000287805 */ /* 0x000fe4000001ff00 */
[----:B------:R-:W-:Y:S02]  /*69c0*/  ISETP.NE.U32.AND P4, PT, R5, 0x1, PT ;  /* 0x000000010500780c */ /* 0x000fe40003f85070 */
[----:B------:R-:W-:Y:S02]  /*69d0*/  IADD3 R81, PT, PT, R82, UR48, R84 ;  /* 0x0000003052517c10 */ /* 0x000fe4000fffe054 */
[----:B------:R-:W-:Y:S02]  /*69e0*/  P2R R87, PR, RZ, 0x10 ;  /* 0x00000010ff577803 */ /* 0x000fe40000000000 */
[----:B-1----:R-:W-:Y:S04]  /*69f0*/  SHF.L.U32 R3, R71, 0x1f, RZ ;  /* 0x0000001f47037819 */ /* 0x002fe800000006ff */
[----:B------:R1:W4:Y:S01]  /*6a00*/  SYNCS.PHASECHK.TRANS64.TRYWAIT P0, [R79+URZ+0x170], R3 ;  /* 0x000170034f0075a7 */ /* 0x00032200080011ff */
[----:B--2---:R-:W-:Y:S01]  /*6a10*/  @P5 SEL R85, RZ, 0x1, !P1 ;  /* 0x00000001ff555807 */ /* 0x004fe20004800000 */
[----:B-1----:R-:W-:Y:S06]  /*6a20*/  @!P5 BRA `(.L_x_120) ;  /* 0x000000000068d947 */ /* 0x002fec0003800000 */
[----:B------:R-:W-:Y:S01]  /*6a30*/  LOP3.LUT P5, RZ, R67, 0x40, RZ, 0xc0, !PT ;  /* 0x0000004043ff7812 */ /* 0x000fe200078ac0ff */
[----:B------:R-:W-:Y:S01]  /*6a40*/  VIADD R4, R81, 0x300 ;  /* 0x0000030051047836 */ /* 0x000fe20000000000 */
[----:B------:R-:W-:Y:S01]  /*6a50*/  ISETP.NE.AND P2, PT, R85, RZ, PT ;  /* 0x000000ff5500720c */ /* 0x000fe20003f45270 */
[----:B------:R-:W-:Y:S01]  /*6a60*/  BSSY B0, `(.L_x_121) ;  /* 0x000000d000007945 */ /* 0x000fe20003800000 */
[----:B------:R-:W-:Y:S01]  /*6a70*/  PLOP3.LUT P1, PT, PT, PT, PT, 0x8, 0x80 ;  /* 0x000000000080781c */ /* 0x000fe20003f2e170 */
[----:B------:R-:W-:Y:S01]  /*6a80*/  @P4 VIADD R5, R81, 0x310 ;  /* 0x0000031051054836 */ /* 0x000fe20000000000 */
[----:B------:R-:W-:Y:S02]  /*6a90*/  @P4 PLOP3.LUT P1, PT, P5, PT, PT, 0x80, 0x8 ;  /* 0x000000000008481c */ /* 0x000fe40002f2f070 */
[----:B------:R-:W-:Y:S02]  /*6aa0*/  CS2R R46, SRZ ;  /* 0x00000000002e7805 */ /* 0x000fe4000001ff00 */
[----:B------:R-:W-:Y:S02]  /*6ab0*/  CS2R R44, SRZ ;  /* 0x00000000002c7805 */ /* 0x000fe4000001ff00 */
[----:B------:R-:W-:Y:S02]  /*6ac0*/  CS2R R42, SRZ ;  /* 0x00000000002a7805 */ /* 0x000fe4000001ff00 */
[----:B------:R-:W-:Y:S05]  /*6ad0*/  CS2R R40, SRZ ;  /* 0x0000000000287805 */ /* 0x000fea000001ff00 */
[----:B------:R-:W-:Y:S01]  /*6ae0*/  @P1 VIADD R5, R4, 0xfffffff0 ;  /* 0xfffffff004051836 */ /* 0x000fe20000000000 */
[----:B------:R-:W-:Y:S06]  /*6af0*/  @P2 BRA `(.L_x_122) ;  /* 0x00000000000c2947 */ /* 0x000fec0003800000 */
[----:B------:R-:W-:Y:S04]  /*6b00*/  SHF.L.U32 R4, R86, 0x1f, RZ ;  /* 0x0000001f56047819 */ /* 0x000fe800000006ff */
[----:B------:R-:W1:Y:S02]  /*6b10*/  SYNCS.PHASECHK.TRANS64.TRYWAIT P1, [R0+URZ+0x110], R4 ;  /* 0x00011004000075a7 */ /* 0x000e6400080211ff */
[----:B-1----:R-:W-:Y:S05]  /*6b20*/  @!P1 BRA `(.L_x_123) ;  /* 0x00000024002c9947 */ /* 0x002fea0003800000 */
.L_x_122:
[----:B------:R-:W-:Y:S05]  /*6b30*/  BSYNC B0 ;  /* 0x0000000000007941 */ /* 0x000fea0003800000 */
.L_x_121:
[----:B------:R-:W-:Y:S01]  /*6b40*/  UIADD3 UR5, UPT, UPT, UR55, 0x1, URZ ;  /* 0x0000000137057890 */ /* 0x000fe2000fffe0ff */
[----:B------:R-:W-:Y:S03]  /*6b50*/  ISETP.NE.AND P1, PT, R87, RZ, PT ;  /* 0x000000ff5700720c */ /* 0x000fe60003f25270 */
[----:B------:R-:W-:Y:S04]  /*6b60*/  UISETP.NE.AND UP0, UPT, UR5, 0x3, UPT ;  /* 0x000000030500788c */ /* 0x000fe8000bf05270 */
[----:B------:R-:W-:Y:S02]  /*6b70*/  USEL UR4, URZ, 0x1, UP0 ;  /* 0x00000001ff047887 */ /* 0x000fe40008000000 */
[----:B------:R-:W-:Y:S04]  /*6b80*/  USEL UR5, UR5, URZ, UP0 ;  /* 0x000000ff05057287 */ /* 0x000fe80008000000 */
[----:B------:R2:W1:Y:S01]  /*6b90*/  @P1 LDS.128 R44, [R5] ;  /* 0x00000000052c1984 */ /* 0x0004620000000c00 */
[----:B------:R-:W-:Y:S01]  /*6ba0*/  LOP3.LUT R86, R86, UR4, RZ, 0x3c, !PT ;  /* 0x0000000456567c12 */ /* 0x000fe2000f8e3cff */
[----:B------:R-:W-:Y:S02]  /*6bb0*/  IMAD.U32 R83, RZ, RZ, UR5 ;  /* 0x00000005ff537e24 */ /* 0x000fe4000f8e00ff */
[----:B------:R2:W1:Y:S04]  /*6bc0*/  @P1 LDS.128 R40, [R81+0x300] ;  /* 0x0003000051281984 */ /* 0x0004680000000c00 */
.L_x_120:
[----:B------:R-:W-:Y:S05]  /*6bd0*/  BSYNC B1 ;  /* 0x0000000000017941 */ /* 0x000fea0003800000 */
.L_x_119:
[----:B-1----:R-:W-:Y:S04]  /*6be0*/  SHF.R.U32.HI R0, RZ, 0x15, R35 ;  /* 0x00000015ff007819 */ /* 0x002fe80000011623 */
[----:B------:R-:W-:Y:S01]  /*6bf0*/  LOP3.LUT P1, RZ, R0, 0x3, R68, 0x48, !PT ;  /* 0x0000000300ff7812 */ /* 0x000fe20007824844 */
[----:B------:R-:W-:Y:S01]  /*6c00*/  @!UPT UIADD3 URZ, UPT, UPT, URZ, URZ, URZ ;  /* 0x000000fffffff290 */ /* 0x000fe2000fffe0ff */
[----:B----4-:R-:W-:Y:S11]  /*6c10*/  @P0 BRA `(.L_x_124) ;  /* 0x0000000000080947 */ /* 0x010ff60003800000 */
[----:B------:R-:W1:Y:S02]  /*6c20*/  SYNCS.PHASECHK.TRANS64.TRYWAIT P0, [R79+URZ+0x170], R3 ;  /* 0x000170034f0075a7 */ /* 0x000e6400080011ff */
[----:B-1----:R-:W-:Y:S05]  /*6c30*/  @!P0 BRA `(.L_x_125) ;  /* 0x0000002000fc8947 */ /* 0x002fea0003800000 */
.L_x_124:
[----:B------:R-:W-:Y:S05]  /*6c40*/  @!P1 BRA `(.L_x_126) ;  /* 0x0000000000409947 */ /* 0x000fea0003800000 */
[----:B------:R-:W2:Y:S01]  /*6c50*/  LDCU.64 UR8, c[0x4][0x70] ;  /* 0x01000e00ff0877ac */ /* 0x000ea20008000a00 */
[----:B------:R-:W-:Y:S01]  /*6c60*/  MOV R15, 0x0 ;  /* 0x00000000000f7802 */ /* 0x000fe20000000f00 */
[----:B------:R-:W-:Y:S02]  /*6c70*/  HFMA2 R12, -RZ, RZ, 0, 5.9604644775390625e-08 ;  /* 0x00000001ff0c7431 */ /* 0x000fe400000001ff */
[----:B------:R-:W-:Y:S02]  /*6c80*/  IMAD.MOV.U32 R8, RZ, RZ, 0x192 ;  /* 0x00000192ff087424 */ /* 0x000fe400078e00ff */
[----:B------:R-:W-:Y:S01]  /*6c90*/  IMAD.MOV.U32 R13, RZ, RZ, RZ ;  /* 0x000000ffff0d7224 */ /* 0x000fe200078e00ff */
[----:B------:R-:W4:Y:S01]  /*6ca0*/  LDCU.64 UR6, c[0x4][0x78] ;  /* 0x01000f00ff0677ac */ /* 0x000f220008000a00 */
[----:B------:R-:W1:Y:S01]  /*6cb0*/  LDC.64 R14, c[0x4][R15] ;  /* 0x010000000f0e7b82 */ /* 0x000e620000000a00 */
[----:B------:R-:W5:Y:S01]  /*6cc0*/  LDCU.64 UR4, c[0x4][0x10] ;  /* 0x01000200ff0477ac */ /* 0x000f620008000a00 */
[----:B--2---:R-:W-:Y:S01]  /*6cd0*/  MOV R5, UR9 ;  /* 0x0000000900057c02 */ /* 0x004fe20008000f00 */
[----:B------:R-:W-:Y:S01]  /*6ce0*/  IMAD.U32 R4, RZ, RZ, UR8 ;  /* 0x00000008ff047e24 */ /* 0x000fe2000f8e00ff */
[----:B----4-:R-:W-:Y:S01]  /*6cf0*/  MOV R7, UR7 ;  /* 0x0000000700077c02 */ /* 0x010fe20008000f00 */
[----:B------:R-:W-:Y:S01]  /*6d00*/  IMAD.U32 R6, RZ, RZ, UR6 ;  /* 0x00000006ff067e24 */ /* 0x000fe2000f8e00ff */
[----:B-----5:R-:W-:Y:S01]  /*6d10*/  MOV R11, UR5 ;  /* 0x00000005000b7c02 */ /* 0x020fe20008000f00 */
[----:B------:R-:W-:Y:S02]  /*6d20*/  IMAD.U32 R10, RZ, RZ, UR4 ;  /* 0x00000004ff0a7e24 */ /* 0x000fe4000f8e00ff */
[----:B------:R-:W-:Y:S07]  /*6d30*/  LEPC R20, `(.L_x_126) ;  /* 0x000000001014794e */ /* 0x000fee0000000000 */
[----:B-1-3--:R-:W-:Y:S05]  /*6d40*/  CALL.ABS.NOINC R14 ;  /* 0x000000000e007343 */ /* 0x00afea0003c00000 */
.L_x_126:
[----:B------:R-:W-:Y:S05]  /*6d50*/  WARPSYNC.ALL ;  /* 0x0000000000007948 */ /* 0x000fea0003800000 */
[----:B------:R-:W-:Y:S01]  /*6d60*/  R2UR UR4, R35 ;  /* 0x00000000230472ca */ /* 0x000fe200000e0000 */
[--C-:B------:R-:W-:Y:S01]  /*6d70*/  HADD2.F32 R20, -RZ, R40.reuse.H0_H0 ;  /* 0x20000028ff147230 */ /* 0x100fe20000004100 */
[----:B------:R-:W-:Y:S01]  /*6d80*/  MOV R80, 0x10 ;  /* 0x0000001000507802 */ /* 0x000fe20000000f00 */
[----:B------:R-:W-:Y:S01]  /*6d90*/  HADD2.F32 R21, -RZ, R40.H1_H1 ;  /* 0x30000028ff157230 */ /* 0x000fe20000004100 */
[----:B------:R-:W-:Y:S01]  /*6da0*/  LOP3.LUT P6, RZ, R67, 0x40, RZ, 0xc0, !PT ;  /* 0x0000004043ff7812 */ /* 0x000fe200078cc0ff */
[----:B------:R-:W-:Y:S01]  /*6db0*/  BSSY.RECONVERGENT B0, `(.L_x_127) ;  /* 0x0000052000007945 */ /* 0x000fe20003800200 */
[----:B------:R-:W-:Y:S02]  /*6dc0*/  ISETP.NE.AND P0, PT, R74, RZ, PT ;  /* 0x000000ff4a00720c */ /* 0x000fe40003f05270 */
[----:B------:R-:W-:Y:S05]  /*6dd0*/  SEL R80, R80, 0xfffffff0, !P6 ;  /* 0xfffffff050507807 */ /* 0x000fea0007000000 */
[----:B--2---:R-:W3:Y:S02]  /*6de0*/  LDTM.x16 R4, tmem[UR4] ;  /* 0x00000004000479ee */ /* 0x004ee40008240000 */
[C-C-:B---3--:R-:W-:Y:S01]  /*6df0*/  FFMA R0, R33.reuse, R4, R2.reuse ;  /* 0x0000000421007223 */ /* 0x148fe20000000002 */
[C-C-:B-1----:R-:W-:Y:S01]  /*6e00*/  FFMA R3, R33.reuse, R5, R2.reuse ;  /* 0x0000000521037223 */ /* 0x142fe20000000002 */
[C-C-:B------:R-:W-:Y:S01]  /*6e10*/  FFMA R6, R33.reuse, R6, R2.reuse ;  /* 0x0000000621067223 */ /* 0x140fe20000000002 */
        /* <DEDUP_REMOVED lines=12> */
[----:B------:R-:W-:Y:S01]  /*6ee0*/  FFMA R19, R33, R19, R2 ;  /* 0x0000001321137223 */ /* 0x000fe20000000002 */
[C---:B------:R-:W-:Y:S01]  /*6ef0*/  FFMA R0, R34.reuse, R20, R0 ;  /* 0x0000001422007223 */ /* 0x040fe20000000000 */
[C---:B------:R-:W-:Y:S01]  /*6f00*/  FFMA R3, R34.reuse, R21, R3 ;  /* 0x0000001522037223 */ /* 0x040fe20000000003 */
[--C-:B------:R-:W-:Y:S02]  /*6f10*/  HADD2.F32 R16, -RZ, R41.reuse.H0_H0 ;  /* 0x20000029ff107230 */ /* 0x100fe40000004100 */
[----:B------:R-:W-:Y:S02]  /*6f20*/  HADD2.F32 R17, -RZ, R41.H1_H1 ;  /* 0x30000029ff117230 */ /* 0x000fe40000004100 */
[----:B------:R-:W-:Y:S01]  /*6f30*/  F2FP.F16.F32.PACK_AB R36, R3, R0 ;  /* 0x000000000324723e */ /* 0x000fe200000000ff */
[--C-:B------:R-:W-:Y:S02]  /*6f40*/  HADD2.F32 R20, -RZ, R42.reuse.H0_H0 ;  /* 0x2000002aff147230 */ /* 0x100fe40000004100 */
[C---:B------:R-:W-:Y:S01]  /*6f50*/  FFMA R6, R34.reuse, R16, R6 ;  /* 0x0000001022067223 */ /* 0x040fe20000000006 */
[----:B------:R-:W-:Y:S02]  /*6f60*/  HADD2.F32 R0, -RZ, R42.H1_H1 ;  /* 0x3000002aff007230 */ /* 0x000fe40000004100 */
[C---:B------:R-:W-:Y:S01]  /*6f70*/  FFMA R7, R34.reuse, R17, R7 ;  /* 0x0000001122077223 */ /* 0x040fe20000000007 */
        /* <DEDUP_REMOVED lines=17> */
[--C-:B------:R-:W-:Y:S01]  /*7090*/  HADD2.F32 R5, -RZ, R47.reuse.H0_H0 ;  /* 0x2000002fff057230 */ /* 0x100fe20000004100 */
[----:B------:R-:W-:Y:S01]  /*70a0*/  F2FP.F16.F32.PACK_AB R37, R7, R6 ;  /* 0x000000060725723e */ /* 0x000fe200000000ff */
[----:B------:R-:W-:Y:S01]  /*70b0*/  HADD2.F32 R0, -RZ, R47.H1_H1 ;  /* 0x3000002fff007230 */ /* 0x000fe20000004100 */
[----:B------:R-:W-:Y:S01]  /*70c0*/  F2FP.F16.F32.PACK_AB R39, R11, R10 ;  /* 0x0000000a0b27723e */ /* 0x000fe200000000ff */
[C---:B------:R-:W-:Y:S01]  /*70d0*/  FFMA R12, R34.reuse, R3, R12 ;  /* 0x00000003220c7223 */ /* 0x040fe2000000000c */
[C---:B------:R-:W-:Y:S01]  /*70e0*/  FFMA R13, R34.reuse, R4, R13 ;  /* 0x00000004220d7223 */ /* 0x040fe2000000000d */
[C---:B------:R-:W-:Y:S01]  /*70f0*/  FFMA R18, R34.reuse, R5, R18 ;  /* 0x0000000522127223 */ /* 0x040fe20000000012 */
[----:B------:R-:W-:Y:S01]  /*7100*/  FFMA R19, R34, R0, R19 ;  /* 0x0000000022137223 */ /* 0x000fe20000000013 */
[----:B------:R1:W-:Y:S01]  /*7110*/  STS.128 [R81+0x300], R36 ;  /* 0x0003002451007388 */ /* 0x0003e20000000c00 */
[----:B------:R-:W-:Y:S02]  /*7120*/  F2FP.F16.F32.PACK_AB R8, R9, R8 ;  /* 0x000000080908723e */ /* 0x000fe400000000ff */
[----:B------:R-:W-:Y:S02]  /*7130*/  F2FP.F16.F32.PACK_AB R9, R15, R14 ;  /* 0x0000000e0f09723e */ /* 0x000fe400000000ff */
[----:B------:R-:W-:Y:S02]  /*7140*/  F2FP.F16.F32.PACK_AB R10, R13, R12 ;  /* 0x0000000c0d0a723e */ /* 0x000fe400000000ff */
[----:B------:R-:W-:Y:S02]  /*7150*/  F2FP.F16.F32.PACK_AB R11, R19, R18 ;  /* 0x00000012130b723e */ /* 0x000fe400000000ff */
[----:B------:R-:W-:Y:S05]  /*7160*/  IADD3 R0, PT, PT, R81, R80, RZ ;  /* 0x0000005051007210 */ /* 0x000fea0007ffe0ff */
[----:B------:R1:W-:Y:S01]  /*7170*/  STS.128 [R0+0x300], R8 ;  /* 0x0003000800007388 */ /* 0x0003e20000000c00 */
[----:B------:R-:W-:Y:S01]  /*7180*/  @!PT LDS RZ, [RZ] ;  /* 0x00000000fffff984 */ /* 0x000fe20000000800 */
[----:B------:R-:W-:Y:S01]  /*7190*/  @!PT LDS RZ, [RZ] ;  /* 0x00000000fffff984 */ /* 0x000fe20000000800 */
[----:B------:R-:W-:Y:S01]  /*71a0*/  @!PT LDS RZ, [RZ] ;  /* 0x00000000fffff984 */ /* 0x000fe20000000800 */
[----:B------:R-:W-:Y:S01]  /*71b0*/  @!PT LDS RZ, [RZ] ;  /* 0x00000000fffff984 */ /* 0x000fe20000000800 */
[----:B------:R2:W-:Y:S07]  /*71c0*/  MEMBAR.ALL.CTA ;  /* 0x0000000000007992 */ /* 0x0005ee0000008000 */
[----:B--2---:R-:W2:Y:S02]  /*71d0*/  FENCE.VIEW.ASYNC.S ;  /* 0x00000000000073c6 */ /* 0x004ea40000000000 */
[----:B--2---:R-:W-:Y:S06]  /*71e0*/  BAR.SYNC.DEFER_BLOCKING 0x1, 0x80 ;  /* 0x0042000000007b1d */ /* 0x004fec0000010000 */
[----:B------:R-:W-:Y:S05]  /*71f0*/  @P0 BRA `(.L_x_128) ;  /* 0x0000000000340947 */ /* 0x000fea0003800000 */
[----:B------:R-:W-:Y:S01]  /*7200*/  R2UR UR10, R82 ;  /* 0x00000000520a72ca */ /* 0x000fe200000e0000 */
[----:B------:R-:W-:Y:S01]  /*7210*/  UIADD3 UR8, UP0, UPT, UR56, 0x680, URZ ;  /* 0x0000068038087890 */ /* 0x000fe2000ff1e0ff */
[----:B------:R-:W-:Y:S01]  /*7220*/  UMOV UR43, UR36 ;  /* 0x00000024002b7c82 */ /* 0x000fe20008000000 */
[----:B------:R-:W-:Y:S02]  /*7230*/  UIADD3 UR5, UPT, UPT, UR41, 0x20, URZ ;  /* 0x0000002029057890 */ /* 0x000fe4000fffe0ff */
[----:B------:R-:W-:Y:S01]  /*7240*/  UIADD3.X UR9, UPT, UPT, URZ, UR57, URZ, UP0, !UPT ;  /* 0x00000039ff097290 */ /* 0x000fe200087fe4ff */
[----:B------:R-:W-:Y:S01]  /*7250*/  UMOV UR6, UR42 ;  /* 0x0000002a00067c82 */ /* 0x000fe20008000000 */
[----:B------:R-:W-:Y:S06]  /*7260*/  UMOV UR7, UR36 ;  /* 0x0000002400077c82 */ /* 0x000fec0008000000 */
[----:B------:R-:W-:Y:S04]  /*7270*/  UIADD3 UR10, UPT, UPT, UR48, UR10, URZ ;  /* 0x0000000a300a7290 */ /* 0x000fe8000fffe0ff */
[----:B------:R-:W-:Y:S02]  /*7280*/  UIADD3 UR40, UPT, UPT, UR10, 0x300, URZ ;  /* 0x000003000a287890 */ /* 0x000fe4000fffe0ff */
[----:B------:R-:W-:Y:S07]  /*7290*/  UIADD3 UR4, UPT, UPT, UR10, 0xb00, URZ ;  /* 0x00000b000a047890 */ /* 0x000fee000fffe0ff */
[----:B------:R2:W-:Y:S02]  /*72a0*/  UTMASTG.3D [UR40], [UR8] ;  /* 0x00000028080073b5 */ /* 0x0005e40008010000 */
[----:B------:R2:W-:Y:S02]  /*72b0*/  UTMASTG.3D [UR4], [UR8] ;  /* 0x00000004080073b5 */ /* 0x0005e40008010000 */
[----:B--2---:R0:W-:Y:S02]  /*72c0*/  UTMACMDFLUSH ;  /* 0x00000000000079b7 */ /* 0x0041e40000000000 */
.L_x_128:
[----:B------:R-:W-:Y:S05]  /*72d0*/  BSYNC.RECONVERGENT B0 ;  /* 0x0000000000007941 */ /* 0x000fea0003800200 */
.L_x_127:
[----:B------:R-:W-:Y:S01]  /*72e0*/  UIADD3 UR40, UPT, UPT, UR55, 0x1, URZ ;  /* 0x0000000137287890 */ /* 0x000fe2000fffe0ff */
[----:B------:R-:W-:Y:S03]  /*72f0*/  BSSY.RECONVERGENT B0, `(.L_x_129) ;  /* 0x0000005000007945 */ /* 0x000fe60003800200 */
[----:B------:R-:W-:Y:S04]  /*7300*/  UISETP.NE.AND UP0, UPT, UR40, 0x3, UPT ;  /* 0x000000032800788c */ /* 0x000fe8000bf05270 */
[----:B------:R-:W-:Y:S01]  /*7310*/  USEL UR43, UR40, URZ, UP0 ;  /* 0x000000ff282b7287 */ /* 0x000fe20008000000 */
[----:B------:R-:W-:Y:S11]  /*7320*/  @P0 BRA `(.L_x_130) ;  /* 0x0000000000040947 */ /* 0x000ff60003800000 */
[----:B------:R-:W-:Y:S04]  /*7330*/  DEPBAR.LE SB0, 0x1 ;  /* 0x000080400000791a */ /* 0x000fe80000000000 */
.L_x_130:
[----:B------:R-:W-:Y:S05]  /*7340*/  BSYNC.RECONVERGENT B0 ;  /* 0x0000000000007941 */ /* 0x000fea0003800200 */
.L_x_129:
[----:B------:R-:W-:Y:S01]  /*7350*/  BAR.SYNC.DEFER_BLOCKING 0x1, 0x80 ;  /* 0x0042000000007b1d */ /* 0x000fe20000010000 */
[----:B------:R-:W-:Y:S01]  /*7360*/  ISETP.NE.AND P1, PT, R77, RZ, PT ;  /* 0x000000ff4d00720c */ /* 0x000fe20003f25270 */
[----:B------:R-:W-:Y:S01]  /*7370*/  UISETP.NE.AND UP0, UPT, UR52, URZ, UPT ;  /* 0x000000ff3400728c */ /* 0x000fe2000bf05270 */
[----:B------:R-:W-:Y:S11]  /*7380*/  LEA R3, R83, UR48, 0x3 ;  /* 0x0000003053037c11 */ /* 0x000ff6000f8e18ff */
[----:B------:R-:W-:Y:S01]  /*7390*/  @P1 SHF.L.U32 R4, R86, 0x1f, RZ ;  /* 0x0000001f56041819 */ /* 0x000fe200000006ff */
[----:B------:R-:W-:Y:S06]  /*73a0*/  BRA.U !UP0, `(.L_x_131) ;  /* 0x0000000108247547 */ /* 0x000fec000b800000 */
[----:B------:R-:W-:Y:S01]  /*73b0*/  IMAD.U32 R5, RZ, RZ, UR51 ;  /* 0x00000033ff057e24 */ /* 0x000fe2000f8e00ff */
[----:B-1----:R-:W-:Y:S01]  /*73c0*/  MOV R0, UR37 ;  /* 0x0000002500007c02 */ /* 0x002fe20008000f00 */
[----:B------:R-:W-:Y:S03]  /*73d0*/  UIADD3 UR51, UPT, UPT, UR51, 0x1, URZ ;  /* 0x0000000133337890 */ /* 0x000fe6000fffe0ff */
[----:B------:R-:W-:Y:S01]  /*73e0*/  @P1 LEA R5, R5, UR48, 0x3 ;  /* 0x0000003005051c11 */ /* 0x000fe2000f8e18ff */
[----:B------:R-:W-:Y:S04]  /*73f0*/  UISETP.NE.AND UP0, UPT, UR51, 0x3, UPT ;  /* 0x000000033300788c */ /* 0x000fe8000bf05270 */
[----:B------:R-:W-:Y:S01]  /*7400*/  @P1 VIADD R5, R5, 0x128 ;  /* 0x0000012805051836 */ /* 0x000fe20000000000 */
[----:B------:R-:W-:Y:S04]  /*7410*/  USEL UR51, UR51, URZ, UP0 ;  /* 0x000000ff33337287 */ /* 0x000fe80008000000 */
[----:B------:R-:W-:Y:S04]  /*7420*/  @P1 PRMT R0, R0, 0x654, R5 ;  /* 0x0000065400001816 */ /* 0x000fe80000000005 */
[----:B------:R2:W-:Y:S04]  /*7430*/  @P1 SYNCS.ARRIVE.TRANS64.RED.A1T0 RZ, [R0+URZ], RZ ;  /* 0x000000ff00ff19a7 */ /* 0x0005e800081004ff */
.L_x_131:
[----:B------:R-:W3:Y:S01]  /*7440*/  @P1 SYNCS.PHASECHK.TRANS64.TRYWAIT P0, [R3+URZ+0x110], R4 ;  /* 0x00011004030015a7 */ /* 0x000ee200080011ff */
[----:B------:R-:W-:Y:S01]  /*7450*/  BSSY B1, `(.L_x_132) ;  /* 0x0000012000017945 */ /* 0x000fe20003800000 */
[----:B---3--:R-:W-:Y:S03]  /*7460*/  @P1 SEL R85, RZ, 0x1, !P0 ;  /* 0x00000001ff551807 */ /* 0x008fe60004000000 */
[----:B------:R-:W-:Y:S05]  /*7470*/  @!P1 BRA `(.L_x_133) ;  /* 0x00000000003c9947 */ /* 0x000fea0003800000 */
[----:B------:R-:W-:Y:S01]  /*7480*/  ISETP.NE.AND P1, PT, R87, RZ, PT ;  /* 0x000000ff5700720c */ /* 0x000fe20003f25270 */
[----:B------:R-:W-:Y:S01]  /*7490*/  BSSY B0, `(.L_x_134) ;  /* 0x0000009000007945 */ /* 0x000fe20003800000 */
[----:B------:R-:W-:Y:S11]  /*74a0*/  ISETP.NE.AND P0, PT, R85, RZ, PT ;  /* 0x000000ff5500720c */ /* 0x000ff60003f05270 */
[----:B------:R-:W-:Y:S05]  /*74b0*/  @P1 IMAD R83, R83, 0x1000, R84 ;  /* 0x0000100053531824 */ /* 0x000fea00078e0254 */
[----:B-12---:R-:W-:Y:S05]  /*74c0*/  @P1 IADD3 R0, PT, PT, R83, UR48, RZ ;  /* 0x0000003053001c10 */ /* 0x006fea000fffe0ff */
[----:B------:R-:W-:Y:S01]  /*74d0*/  @P1 IMAD.IADD R0, R80, 0x1, R0 ;  /* 0x0000000150001824 */ /* 0x000fe200078e0200 */
[----:B------:R-:W-:Y:S06]  /*74e0*/  @P0 BRA `(.L_x_135) ;  /* 0x00000000000c0947 */ /* 0x000fec0003800000 */
[----:B------:R-:W-:Y:S04]  /*74f0*/  SHF.L.U32 R86, R86, 0x1f, RZ ;  /* 0x0000001f56567819 */ /* 0x000fe800000006ff */
[----:B------:R-:W1:Y:S02]  /*7500*/  SYNCS.PHASECHK.TRANS64.TRYWAIT P0, [R3+URZ+0x110], R86 ;  /* 0x00011056030075a7 */ /* 0x000e6400080011ff */
[----:B-1----:R-:W-:Y:S05]  /*7510*/  @!P0 BRA `(.L_x_136) ;  /* 0x0000001800d88947 */ /* 0x002fea0003800000 */
.L_x_135:
[----:B------:R-:W-:Y:S05]  /*7520*/  BSYNC B0 ;  /* 0x0000000000007941 */ /* 0x000fea0003800000 */
.L_x_134:
[----:B------:R-:W-:Y:S11]  /*7530*/  ISETP.NE.AND P0, PT, R87, RZ, PT ;  /* 0x000000ff5700720c */ /* 0x000ff60003f05270 */
[----:B------:R-:W-:Y:S02]  /*7540*/  @!UPT UIADD3 URZ, UPT, UPT, URZ, URZ, URZ ;  /* 0x000000fffffff290 */ /* 0x000fe4000fffe0ff */
[----:B------:R3:W4:Y:S04]  /*7550*/  @P0 LDS.128 R40, [R83+UR48+0x300] ;  /* 0x0003003053280984 */ /* 0x0007280008000c00 */
[----:B------:R3:W2:Y:S02]  /*7560*/  @P0 LDS.128 R44, [R0+0x300] ;  /* 0x00030000002c0984 */ /* 0x0006a40000000c00 */
.L_x_133:
[----:B------:R-:W-:Y:S05]  /*7570*/  BSYNC B1 ;  /* 0x0000000000017941 */ /* 0x000fea0003800000 */
.L_x_132:
[----:B-123--:R-:W-:Y:S05]  /*7580*/  VIADD R0, R35, 0x10 ;  /* 0x0000001023007836 */ /* 0x00efea0000000000 */
[----:B------:R-:W-:Y:S04]  /*7590*/  SHF.R.U32.HI R0, RZ, 0x15, R0 ;  /* 0x00000015ff007819 */ /* 0x000fe80000011600 */
[----:B------:R-:W-:Y:S11]  /*75a0*/  LOP3.LUT P0, RZ, R0, 0x3, R68, 0x48, !PT ;  /* 0x0000000300ff7812 */ /* 0x000ff60007804844 */
[----:B------:R-:W-:Y:S02]  /*75b0*/  @!UPT UIADD3 URZ, UPT, UPT, URZ, URZ, URZ ;  /* 0x000000fffffff290 */ /* 0x000fe4000fffe0ff */
[----:B------:R-:W-:Y:S05]  /*75c0*/  @!P0 BRA `(.L_x_137) ;  /* 0x0000000000408947 */ /* 0x000fea0003800000 */
[----:B------:R-:W1:Y:S01]  /*75d0*/  LDCU.64 UR8, c[0x4][0x70] ;  /* 0x01000e00ff0877ac */ /* 0x000e620008000a00 */
[----:B------:R-:W-:Y:S01]  /*75e0*/  MOV R15, 0x0 ;  /* 0x00000000000f7802 */ /* 0x000fe20000000f00 */
[----:B------:R-:W-:Y:S02]  /*75f0*/  HFMA2 R12, -RZ, RZ, 0, 5.9604644775390625e-08 ;  /* 0x00000001ff0c7431 */ /* 0x000fe400000001ff */
[----:B------:R-:W-:Y:S02]  /*7600*/  IMAD.MOV.U32 R8, RZ, RZ, 0x192 ;  /* 0x00000192ff087424 */ /* 0x000fe400078e00ff */
[----:B------:R-:W-:Y:S01]  /*7610*/  IMAD.MOV.U32 R13, RZ, RZ, RZ ;  /* 0x000000ffff0d7224 */ /* 0x000fe200078e00ff */
[----:B------:R-:W2:Y:S01]  /*7620*/  LDCU.64 UR6, c[0x4][0x78] ;  /* 0x01000f00ff0677ac */ /* 0x000ea20008000a00 */
[----:B------:R-:W3:Y:S01]  /*7630*/  LDC.64 R14, c[0x4][R15] ;  /* 0x010000000f0e7b82 */ /* 0x000ee20000000a00 */
[----:B------:R-:W5:Y:S01]  /*7640*/  LDCU.64 UR4, c[0x4][0x10] ;  /* 0x01000200ff0477ac */ /* 0x000f620008000a00 */
[----:B-1----:R-:W-:Y:S01]  /*7650*/  MOV R5, UR9 ;  /* 0x0000000900057c02 */ /* 0x002fe20008000f00 */
[----:B------:R-:W-:Y:S01]  /*7660*/  IMAD.U32 R4, RZ, RZ, UR8 ;  /* 0x00000008ff047e24 */ /* 0x000fe2000f8e00ff */
[----:B--2---:R-:W-:Y:S01]  /*7670*/  MOV R7, UR7 ;  /* 0x0000000700077c02 */ /* 0x004fe20008000f00 */
[----:B------:R-:W-:Y:S01]  /*7680*/  IMAD.U32 R6, RZ, RZ, UR6 ;  /* 0x00000006ff067e24 */ /* 0x000fe2000f8e00ff */
[----:B-----5:R-:W-:Y:S01]  /*7690*/  MOV R11, UR5 ;  /* 0x00000005000b7c02 */ /* 0x020fe20008000f00 */
[----:B------:R-:W-:Y:S02]  /*76a0*/  IMAD.U32 R10, RZ, RZ, UR4 ;  /* 0x00000004ff0a7e24 */ /* 0x000fe4000f8e00ff */
[----:B------:R-:W-:Y:S07]  /*76b0*/  LEPC R20, `(.L_x_137) ;  /* 0x000000001014794e */ /* 0x000fee0000000000 */
[----:B---34-:R-:W-:Y:S05]  /*76c0*/  CALL.ABS.NOINC R14 ;  /* 0x000000000e007343 */ /* 0x018fea0003c00000 */
.L_x_137:
[----:B------:R-:W-:Y:S01]  /*76d0*/  ISETP.NE.AND P0, PT, R74, RZ, PT ;  /* 0x000000ff4a00720c */ /* 0x000fe20003f05270 */
[----:B------:R-:W-:Y:S05]  /*76e0*/  WARPSYNC.ALL ;  /* 0x0000000000007948 */ /* 0x000fea0003800000 */
[----:B------:R-:W-:Y:S01]  /*76f0*/  R2UR UR4, R35 ;  /* 0x00000000230472ca */ /* 0x000fe200000e0000 */
[--C-:B----4-:R-:W-:Y:S01]  /*7700*/  HADD2.F32 R20, -RZ, R40.reuse.H0_H0 ;  /* 0x20000028ff147230 */ /* 0x110fe20000004100 */
[----:B------:R-:W-:Y:S01]  /*7710*/  IADD3 R79, PT, PT, R79, 0x190, RZ ;  /* 0x000001904f4f7810 */ /* 0x000fe20007ffe0ff */
[----:B------:R-:W-:Y:S01]  /*7720*/  HADD2.F32 R21, -RZ, R40.H1_H1 ;  /* 0x30000028ff157230 */ /* 0x000fe20000004100 */
[----:B------:R-:W-:Y:S01]  /*7730*/  BSSY.RECONVERGENT B0, `(.L_x_138) ;  /* 0x0000057000007945 */ /* 0x000fe20003800200 */
[--C-:B------:R-:W-:Y:S01]  /*7740*/  HADD2.F32 R35, -RZ, R41.reuse.H0_H0 ;  /* 0x20000029ff237230 */ /* 0x100fe20000004100 */
[----:B------:R-:W-:Y:S01]  /*7750*/  LOP3.LUT R79, R79, 0xfefffff8, RZ, 0xc0, !PT ;  /* 0xfefffff84f4f7812 */ /* 0x000fe200078ec0ff */
[----:B------:R-:W-:Y:S02]  /*7760*/  HADD2.F32 R36, -RZ, R41.H1_H1 ;  /* 0x30000029ff247230 */ /* 0x000fe40000004100 */
[--C-:B------:R-:W-:Y:S02]  /*7770*/  HADD2.F32 R37, -RZ, R42.reuse.H0_H0 ;  /* 0x2000002aff257230 */ /* 0x100fe40000004100 */
[----:B------:R-:W-:Y:S02]  /*7780*/  HADD2.F32 R38, -RZ, R42.H1_H1 ;  /* 0x3000002aff267230 */ /* 0x000fe40000004100 */
[----:B------:R-:W1:Y:S01]  /*7790*/  LDTM.x16 R4, tmem[UR4+0x10] ;  /* 0x00001004000479ee */ /* 0x000e620008240000 */
[----:B------:R-:W-:Y:S01]  /*77a0*/  NOP ;  /* 0x0000000000007918 */ /* 0x000fe20000000000 */
[----:B-1----:R1:W-:Y:S01]  /*77b0*/  SYNCS.ARRIVE.TRANS64.RED.A1T0 RZ, [R79+URZ], RZ ;  /* 0x000000ff4fff79a7 */ /* 0x0023e200081004ff */
[----:B------:R-:W-:Y:S02]  /*77c0*/  HADD2.F32 R41, -RZ, R46.H1_H1 ;  /* 0x3000002eff297230 */ /* 0x000fe40000004100 */
[----:B------:R-:W-:Y:S02]  /*77d0*/  HADD2.F32 R42, -RZ, R47.H0_H0 ;  /* 0x2000002fff2a7230 */ /* 0x000fe40000004100 */
[--C-:B------:R-:W-:Y:S02]  /*77e0*/  HADD2.F32 R39, -RZ, R43.reuse.H0_H0 ;  /* 0x2000002bff277230 */ /* 0x100fe40000004100 */
[----:B------:R-:W-:Y:S02]  /*77f0*/  HADD2.F32 R40, -RZ, R43.H1_H1 ;  /* 0x3000002bff287230 */ /* 0x000fe40000004100 */
[----:B------:R-:W-:Y:S02]  /*7800*/  HADD2.F32 R43, -RZ, R47.H1_H1 ;  /* 0x3000002fff2b7230 */ /* 0x000fe40000004100 */
        /* <DEDUP_REMOVED lines=19> */
[C---:B------:R-:W-:Y:S01]  /*7940*/  FFMA R6, R34.reuse, R35, R6 ;  /* 0x0000002322067223 */ /* 0x040fe20000000006 */
[----:B------:R-:W-:Y:S02]  /*7950*/  HADD2.F32 R17, -RZ, R44.H1_H1 ;  /* 0x3000002cff117230 */ /* 0x000fe40000004100 */
[C---:B------:R-:W-:Y:S01]  /*7960*/  FFMA R7, R34.reuse, R36, R7 ;  /* 0x0000002422077223 */ /* 0x040fe20000000007 */
[----:B------:R-:W-:Y:S01]  /*7970*/  F2FP.F16.F32.PACK_AB R44, R3, R0 ;  /* 0x00000000032c723e */ /* 0x000fe200000000ff */
[C---:B------:R-:W-:Y:S01]  /*7980*/  FFMA R4, R34.reuse, R37, R4 ;  /* 0x0000002522047223 */ /* 0x040fe20000000004 */
[----:B------:R-:W-:Y:S01]  /*7990*/  MOV R0, UR43 ;  /* 0x0000002b00007c02 */ /* 0x000fe20008000f00 */
[--C-:B------:R-:W-:Y:S02]  /*79a0*/  HADD2.F32 R19, -RZ, R45.reuse.H0_H0 ;  /* 0x2000002dff137230 */ /* 0x100fe40000004100 */
[C---:B------:R-:W-:Y:S01]  /*79b0*/  FFMA R5, R34.reuse, R38, R5 ;  /* 0x0000002622057223 */ /* 0x040fe20000000005 */
[----:B------:R-:W-:Y:S02]  /*79c0*/  HADD2.F32 R20, -RZ, R45.H1_H1 ;  /* 0x3000002dff147230 */ /* 0x000fe40000004100 */
[C---:B------:R-:W-:Y:S01]  /*79d0*/  FFMA R10, R34.reuse, R39, R10 ;  /* 0x00000027220a7223 */ /* 0x040fe2000000000a */
[----:B------:R-:W-:Y:S02]  /*79e0*/  HADD2.F32 R21, -RZ, R46.H0_H0 ;  /* 0x2000002eff157230 */ /* 0x000fe40000004100 */
[C---:B------:R-:W-:Y:S01]  /*79f0*/  FFMA R11, R34.reuse, R40, R11 ;  /* 0x00000028220b7223 */ /* 0x040fe2000000000b */
[----:B------:R-:W-:Y:S01]  /*7a00*/  FFMA R8, R34, R16, R8 ;  /* 0x0000001022087223 */ /* 0x000fe20000000008 */
[----:B------:R-:W-:Y:S01]  /*7a10*/  LEA R0, R0, R66, 0xb ;  /* 0x0000004200007211 */ /* 0x000fe200078e58ff */
[C---:B------:R-:W-:Y:S01]  /*7a20*/  FFMA R9, R34.reuse, R17, R9 ;  /* 0x0000001122097223 */ /* 0x040fe20000000009 */
[C---:B------:R-:W-:Y:S01]  /*7a30*/  FFMA R14, R34.reuse, R19, R14 ;  /* 0x00000013220e7223 */ /* 0x040fe2000000000e */
[C---:B------:R-:W-:Y:S01]  /*7a40*/  FFMA R15, R34.reuse, R20, R15 ;  /* 0x00000014220f7223 */ /* 0x040fe2000000000f */
[----:B------:R-:W-:Y:S01]  /*7a50*/  F2FP.F16.F32.PACK_AB R45, R7, R6 ;  /* 0x00000006072d723e */ /* 0x000fe200000000ff */
[C---:B------:R-:W-:Y:S01]  /*7a60*/  FFMA R12, R34.reuse, R21, R12 ;  /* 0x00000015220c7223 */ /* 0x040fe2000000000c */
[----:B------:R-:W-:Y:S01]  /*7a70*/  F2FP.F16.F32.PACK_AB R46, R5, R4 ;  /* 0x00000004052e723e */ /* 0x000fe200000000ff */
[C---:B------:R-:W-:Y:S01]  /*7a80*/  FFMA R13, R34.reuse, R41, R13 ;  /* 0x00000029220d7223 */ /* 0x040fe2000000000d */
[----:B------:R-:W-:Y:S01]  /*7a90*/  F2FP.F16.F32.PACK_AB R47, R11, R10 ;  /* 0x0000000a0b2f723e */ /* 0x000fe200000000ff */
[----:B------:R-:W-:Y:S01]  /*7aa0*/  FFMA R18, R34, R42, R18 ;  /* 0x0000002a22127223 */ /* 0x000fe20000000012 */
[----:B------:R-:W-:Y:S01]  /*7ab0*/  LEA R0, R0, UR48, 0x1 ;  /* 0x0000003000007c11 */ /* 0x000fe2000f8e08ff */
[----:B------:R-:W-:Y:S01]  /*7ac0*/  FFMA R2, R34, R43, R2 ;  /* 0x0000002b22027223 */ /* 0x000fe20000000002 */
[----:B------:R-:W-:Y:S02]  /*7ad0*/  F2FP.F16.F32.PACK_AB R8, R9, R8 ;  /* 0x000000080908723e */ /* 0x000fe400000000ff */
[----:B------:R-:W-:Y:S01]  /*7ae0*/  F2FP.F16.F32.PACK_AB R9, R15, R14 ;  /* 0x0000000e0f09723e */ /* 0x000fe200000000ff */
[----:B------:R1:W-:Y:S01]  /*7af0*/  STS.128 [R0+0x300], R44 ;  /* 0x0003002c00007388 */ /* 0x0003e20000000c00 */
        /* <DEDUP_REMOVED lines=12> */
[----:B------:R-:W-:Y:S02]  /*7bc0*/  UIADD3 UR12, UP0, UPT, UR56, 0x680, URZ ;  /* 0x00000680380c7890 */ /* 0x000fe4000ff1e0ff */
[----:B------:R-:W-:Y:S02]  /*7bd0*/  ULEA UR4, UR43, UR48, 0xc ;  /* 0x000000302b047291 */ /* 0x000fe4000f8e60ff */
[----:B------:R-:W-:Y:S02]  /*7be0*/  UIADD3 UR9, UPT, UPT, UR41, 0x10, URZ ;  /* 0x0000001029097890 */ /* 0x000fe4000fffe0ff */
[----:B------:R-:W-:Y:S02]  /*7bf0*/  UIADD3 UR8, UPT, UPT, UR4, 0x300, URZ ;  /* 0x0000030004087890 */ /* 0x000fe4000fffe0ff */
[----:B------:R-:W-:Y:S01]  /*7c00*/  UIADD3.X UR13, UPT, UPT, URZ, UR57, URZ, UP0, !UPT ;  /* 0x00000039ff0d7290 */ /* 0x000fe200087fe4ff */
[----:B------:R-:W-:Y:S01]  /*7c10*/  UMOV UR10, UR42 ;  /* 0x0000002a000a7c82 */ /* 0x000fe20008000000 */
[----:B------:R-:W-:Y:S01]  /*7c20*/  UMOV UR11, UR36 ;  /* 0x00000024000b7c82 */ /* 0x000fe20008000000 */
[----:B------:R-:W-:Y:S02]  /*7c30*/  UIADD3 UR5, UPT, UPT, UR41, 0x30, URZ ;  /* 0x0000003029057890 */ /* 0x000fe4000fffe0ff */
[----:B------:R-:W-:Y:S01]  /*7c40*/  UIADD3 UR4, UPT, UPT, UR4, 0xb00, URZ ;  /* 0x00000b0004047890 */ /* 0x000fe2000fffe0ff */
[----:B------:R-:W-:Y:S03]  /*7c50*/  UMOV UR6, UR42 ;  /* 0x0000002a00067c82 */ /* 0x000fe60008000000 */
[----:B------:R2:W-:Y:S01]  /*7c60*/  UTMASTG.3D [UR8], [UR12] ;  /* 0x000000080c0073b5 */ /* 0x0005e20008010000 */
[----:B------:R-:W-:Y:S04]  /*7c70*/  UMOV UR7, UR36 ;  /* 0x0000002400077c82 */ /* 0x000fe80008000000 */
[----:B------:R2:W-:Y:S02]  /*7c80*/  UTMASTG.3D [UR4], [UR12] ;  /* 0x000000040c0073b5 */ /* 0x0005e40008010000 */
[----:B--2---:R0:W-:Y:S02]  /*7c90*/  UTMACMDFLUSH ;  /* 0x00000000000079b7 */ /* 0x0041e40000000000 */
.L_x_139:
[----:B------:R-:W-:Y:S05]  /*7ca0*/  BSYNC.RECONVERGENT B0 ;  /* 0x0000000000007941 */ /* 0x000fea0003800200 */
.L_x_138:
[----:B------:R-:W-:Y:S01]  /*7cb0*/  UIADD3 UR43, UPT, UPT, UR43, 0x1, URZ ;  /* 0x000000012b2b7890 */ /* 0x000fe2000fffe0ff */
[----:B------:R-:W-:Y:S03]  /*7cc0*/  BSSY.RECONVERGENT B0, `(.L_x_140) ;  /* 0x0000008000007945 */ /* 0x000fe60003800200 */
[----:B------:R-:W-:Y:S04]  /*7cd0*/  UISETP.NE.AND UP0, UPT, UR43, 0x3, UPT ;  /* 0x000000032b00788c */ /* 0x000fe8000bf05270 */
[----:B------:R-:W-:Y:S02]  /*7ce0*/  UISETP.EQ.XOR UP1, UPT, UR40, 0x3, !UP0 ;  /* 0x000000032800788c */ /* 0x000fe4000c722a70 */
[----:B------:R-:W-:Y:S02]  /*7cf0*/  USEL UR55, UR43, URZ, UP0 ;  /* 0x000000ff2b377287 */ /* 0x000fe40008000000 */
[----:B------:R-:W-:Y:S04]  /*7d00*/  USEL UR4, URZ, 0x1, !UP1 ;  /* 0x00000001ff047887 */ /* 0x000fe8000c800000 */
[----:B------:R-:W-:Y:S01]  /*7d10*/  ULOP3.LUT UR53, UR53, UR4, URZ, 0x3c, !UPT ;  /* 0x0000000435357292 */ /* 0x000fe2000f8e3cff */
[----:B------:R-:W-:Y:S11]  /*7d20*/  @P0 BRA `(.L_x_141) ;  /* 0x0000000000040947 */ /* 0x000ff60003800000 */
[----:B------:R-:W-:Y:S04]  /*7d30*/  DEPBAR.LE SB0, 0x1 ;  /* 0x000080400000791a */ /* 0x000fe80000000000 */
.L_x_141:
[----:B------:R-:W-:Y:S05]  /*7d40*/  BSYNC.RECONVERGENT B0 ;  /* 0x0000000000007941 */ /* 0x000fea0003800200 */
.L_x_140:
[----:B------:R-:W-:Y:S01]  /*7d50*/  BAR.SYNC.DEFER_BLOCKING 0x1, 0x80 ;  /* 0x0042000000007b1d */ /* 0x000fe20000010000 */
[----:B------:R-:W-:Y:S01]  /*7d60*/  UISETP.NE.AND UP0, UPT, UR52, -0x2, UPT ;  /* 0xfffffffe3400788c */ /* 0x000fe2000bf05270 */
[----:B------:R-:W-:Y:S08]  /*7d70*/  IADD3 R48, PT, PT, R48, 0x1, RZ ;  /* 0x0000000130307810 */ /* 0x000ff00007ffe0ff */
[----:B------:R-:W-:Y:S05]  /*7d80*/  BRA.U !UP0, `(.L_x_142) ;  /* 0x0000000108287547 */ /* 0x000fea000b800000 */
[----:B------:R-:W-:Y:S01]  /*7d90*/  ISETP.NE.AND P0, PT, R77, RZ, PT ;  /* 0x000000ff4d00720c */ /* 0x000fe20003f05270 */
[----:B------:R-:W-:Y:S01]  /*7da0*/  IMAD.U32 R2, RZ, RZ, UR51 ;  /* 0x00000033ff027e24 */ /* 0x000fe2000f8e00ff */
[----:B------:R-:W-:Y:S01]  /*7db0*/  UIADD3 UR51, UPT, UPT, UR51, 0x1, URZ ;  /* 0x0000000133337890 */ /* 0x000fe2000fffe0ff */
[----:B-1----:R-:W-:Y:S03]  /*7dc0*/  IMAD.U32 R0, RZ, RZ, UR37 ;  /* 0x00000025ff007e24 */ /* 0x002fe6000f8e00ff */
[----:B------:R-:W-:Y:S04]  /*7dd0*/  UISETP.NE.AND UP0, UPT, UR51, 0x3, UPT ;  /* 0x000000033300788c */ /* 0x000fe8000bf05270 */
[----:B------:R-:W-:Y:S03]  /*7de0*/  USEL UR51, UR51, URZ, UP0 ;  /* 0x000000ff33337287 */ /* 0x000fe60008000000 */
[----:B------:R-:W-:Y:S05]  /*7df0*/  @P0 LEA R2, R2, UR48, 0x3 ;  /* 0x0000003002020c11 */ /* 0x000fea000f8e18ff */
[----:B------:R-:W-:Y:S05]  /*7e00*/  @P0 VIADD R2, R2, 0x128 ;  /* 0x0000012802020836 */ /* 0x000fea0000000000 */
[----:B------:R-:W-:Y:S04]  /*7e10*/  @P0 PRMT R0, R0, 0x654, R2 ;  /* 0x0000065400000816 */ /* 0x000fe80000000002 */
[----:B------:R2:W-:Y:S03]  /*7e20*/  @P0 SYNCS.ARRIVE.TRANS64.RED.A1T0 RZ, [R0+URZ], RZ ;  /* 0x000000ff00ff09a7 */ /* 0x0005e600081004ff */
.L_x_142:
[----:B------:R-:W-:Y:S01]  /*7e30*/  ISETP.NE.AND P2, PT, R75, RZ, PT ;  /* 0x000000ff4b00720c */ /* 0x000fe20003f45270 */
[----:B------:R-:W-:Y:S01]  /*7e40*/  UIADD3 UR52, UPT, UPT, UR52, 0x2, URZ ;  /* 0x0000000234347890 */ /* 0x000fe2000fffe0ff */
[----:B------:R-:W-:Y:S01]  /*7e50*/  ISETP.NE.AND P0, PT, R76, 0x2, PT ;  /* 0x000000024c00780c */ /* 0x000fe20003f05270 */
[----:B------:R-:W-:Y:S01]  /*7e60*/  IMAD.IADD R15, R31, 0x1, R60 ;  /* 0x000000011f0f7824 */ /* 0x000fe200078e023c */
[----:B------:R-:W-:Y:S01]  /*7e70*/  ISETP.NE.AND P1, PT, R48, 0x4, PT ;  /* 0x000000043000780c */ /* 0x000fe20003f25270 */
[----:B------:R-:W-:Y:S01]  /*7e80*/  IMAD.IADD R14, R32, 0x1, R61 ;  /* 0x00000001200e7824 */ /* 0x000fe200078e023d */
[----:B------:R-:W-:Y:S02]  /*7e90*/  SEL R2, RZ, 0x1, P0 ;  /* 0x00000001ff027807 */ /* 0x000fe40000000000 */
[----:B-12---:R-:W-:Y:S02]  /*7ea0*/  SEL R0, RZ, 0x1, P1 ;  /* 0x00000001ff007807 */ /* 0x006fe40000800000 */
[----:B------:R-:W-:Y:S02]  /*7eb0*/  LOP3.LUT R70, R70, R2, RZ, 0x3c, !PT ;  /* 0x0000000246467212 */ /* 0x000fe400078e3cff */
[----:B------:R-:W-:Y:S02]  /*7ec0*/  LOP3.LUT R71, R71, R0, RZ, 0x3c, !PT ;  /* 0x0000000047477212 */ /* 0x000fe400078e3cff */
[----:B------:R-:W-:Y:S02]  /*7ed0*/  @P2 R2UR UR36, R69 ;  /* 0x00000000452422ca */ /* 0x000fe400000e0000 */
[----:B------:R-:W-:Y:S02]  /*7ee0*/  SEL R76, R76, RZ, P0 ;  /* 0x000000ff4c4c7207 */ /* 0x000fe40000000000 */
[----:B------:R-:W-:Y:S01]  /*7ef0*/  SEL R48, R48, RZ, P1 ;  /* 0x000000ff30307207 */ /* 0x000fe20000800000 */
[----:B------:R-:W-:Y:S10]  /*7f00*/  @P2 BRA `(.L_x_143) ;  /* 0xffffffdc007c2947 */ /* 0x000ff4000383ffff */
[----:B------:R-:W1:Y:S01]  /*7f10*/  LDCU.64 UR6, c[0x0][0x888] ;  /* 0x00011100ff0677ac */ /* 0x000e620008000a00 */
[----:B------:R-:W2:Y:S01]  /*7f20*/  LDCU.64 UR4, c[0x0][0x890] ;  /* 0x00011200ff0477ac */ /* 0x000ea20008000a00 */
[----:B-1----:R-:W-:Y:S02]  /*7f30*/  ISETP.NE.U32.AND P2, PT, RZ, UR6, PT ;  /* 0x00000006ff007c0c */ /* 0x002fe4000bf45070 */
[----:B--2---:R-:W-:Y:S02]  /*7f40*/  ISETP.NE.U32.AND P1, PT, RZ, UR4, PT ;  /* 0x00000004ff007c0c */ /* 0x004fe4000bf25070 */
[----:B------:R-:W-:Y:S02]  /*7f50*/  ISETP.NE.AND.EX P2, PT, RZ, UR7, PT, P2 ;  /* 0x00000007ff007c0c */ /* 0x000fe4000bf45320 */
[----:B------:R-:W-:-:S13]  /*7f60*/  ISETP.NE.AND.EX P0, PT, RZ, UR5, PT, P1 ;  /* 0x00000005ff007c0c */ /* 0x000fda000bf05310 */
[----:B------:R-:W-:Y:S05]  /*7f70*/  @P2 BRA P0, `(.L_x_144) ;  /* 0x00000000003c2947 */ /* 0x000fea0000000000 */
[----:B------:R-:W-:-:S13]  /*7f80*/  ISETP.NE.AND.EX P1, PT, RZ, UR5, PT, P1 ;  /* 0x00000005ff007c0c */ /* 0x000fda000bf25310 */
[----:B------:R-:W-:Y:S05]  /*7f90*/  @P1 BRA `(.L_x_145) ;  /* 0x00000000000c1947 */ /* 0x000fea0003800000 */
[----:B------:R-:W-:-:S13]  /*7fa0*/  FSETP.NEU.AND P0, PT, R34, RZ, PT ;  /* 0x000000ff2200720b */ /* 0x000fda0003f0d000 */
[----:B------:R-:W-:Y:S05]  /*7fb0*/  @!P0 EXIT ;  /* 0x000000000000894d */ /* 0x000fea0003800000 */
[----:B------:R-:W-:Y:S05]  /*7fc0*/  BRA `(.L_x_144) ;  /* 0x0000000000287947 */ /* 0x000fea0003800000 */
.L_x_145:
[----:B------:R-:W-:Y:S01]  /*7fd0*/  ISETP.NE.AND P0, PT, R78, RZ, PT ;  /* 0x000000ff4e00720c */ /* 0x000fe20003f05270 */
[----:B------:R-:W-:-:S12]  /*7fe0*/  BSSY.RECONVERGENT B0, `(.L_x_144) ;  /* 0x0000008000007945 */ /* 0x000fd80003800200 */
[----:B------:R-:W-:Y:S05]  /*7ff0*/  @P0 BRA `(.L_x_146) ;  /* 0x0000000000100947 */ /* 0x000fea0003800000 */
[----:B------:R-:W-:-:S04]  /*8000*/  ISETP.NE.U32.AND P0, PT, RZ, UR6, PT ;  /* 0x00000006ff007c0c */ /* 0x000fc8000bf05070 */
[----:B------:R-:W-:-:S13]  /*8010*/  ISETP.NE.AND.EX P0, PT, RZ, UR7, PT, P0 ;  /* 0x00000007ff007c0c */ /* 0x000fda000bf05300 */
[----:B------:R-:W-:Y:S05]  /*8020*/  @!P0 EXIT ;  /* 0x000000000000894d */ /* 0x000fea0003800000 */
[----:B------:R-:W-:Y:S05]  /*8030*/  BRA `(.L_x_147) ;  /* 0x0000000000087947 */ /* 0x000fea0003800000 */
.L_x_146:
[----:B------:R-:W-:-:S13]  /*8040*/  FSETP.NEU.AND P0, PT, R34, RZ, PT ;  /* 0x000000ff2200720b */ /* 0x000fda0003f0d000 */
[----:B------:R-:W-:Y:S05]  /*8050*/  @!P0 EXIT ;  /* 0x000000000000894d */ /* 0x000fea0003800000 */
.L_x_147:
[----:B------:R-:W-:Y:S05]  /*8060*/  BSYNC.RECONVERGENT B0 ;  /* 0x0000000000007941 */ /* 0x000fea0003800200 */
.L_x_144:
[----:B------:R-:W-:Y:S01]  /*8070*/  ULEA UR4, UR51, UR48, 0x3 ;  /* 0x0000003033047291 */ /* 0x000fe2000f8e18ff */
[----:B------:R-:W-:-:S04]  /*8080*/  DEPBAR.LE SB0, 0x0 ;  /* 0x000080000000791a */ /* 0x000fc80000000000 */
[----:B------:R-:W-:-:S04]  /*8090*/  UIADD3 UR4, UPT, UPT, UR4, 0x128, URZ ;  /* 0x0000012804047890 */ /* 0x000fc8000fffe0ff */
[----:B------:R-:W-:-:S09]  /*80a0*/  UPRMT UR4, UR37, 0x654, UR4 ;  /* 0x0000065425047896 */ /* 0x000fd20008000004 */
[----:B------:R-:W-:Y:S01]  /*80b0*/  SYNCS.ARRIVE.TRANS64.RED.A1T0 RZ, [UR4], RZ ;  /* 0x000000ffffff79a7 */ /* 0x000fe20008100404 */
[----:B------:R-:W-:Y:S05]  /*80c0*/  EXIT ;  /* 0x000000000000794d */ /* 0x000fea0003800000 */
.L_x_25:
[----:B--2---:R2:W4:Y:S02]  /*80d0*/  SYNCS.PHASECHK.TRANS64.TRYWAIT P0, [R2+URZ+0x1c0], R3 ;  /* 0x0001c003020075a7 */ /* 0x00452400080011ff */
[----:B----4-:R-:W-:Y:S05]  /*80e0*/  @!P0 NANOSLEEP.SYNCS 0x989680 ;  /* 0x009896800000895d */ /* 0x010fea0003900000 */
[----:B------:R-:W4:Y:S02]  /*80f0*/  @!P0 SYNCS.PHASECHK.TRANS64 P0, [R2+URZ+0x1c0], R3 ;  /* 0x0001c003020085a7 */ /* 0x000f2400080010ff */
[----:B----4-:R-:W-:Y:S05]  /*8100*/  @!P0 BRA `(.L_x_25) ;  /* 0xfffffffc00f08947 */ /* 0x010fea000383ffff */
[----:B------:R-:W-:Y:S05]  /*8110*/  BRA `(.L_x_148) ;  /* 0xffffff9800247947 */ /* 0x000fea000383ffff */
.L_x_28:
[----:B------:R-:W-:-:S07]  /*8120*/  MOV R2, UR33 ;  /* 0x0000002100027c02 */ /* 0x000fce0008000f00 */
.L_x_149:
[----:B-1----:R1:W2:Y:S02]  /*8130*/  SYNCS.PHASECHK.TRANS64.TRYWAIT P0, [R2+URZ+0x88], R4 ;  /* 0x00008804020075a7 */ /* 0x0022a400080011ff */
[----:B--2---:R-:W-:Y:S05]  /*8140*/  @!P0 NANOSLEEP.SYNCS 0x989680 ;  /* 0x009896800000895d */ /* 0x004fea0003900000 */
[----:B------:R-:W2:Y:S02]  /*8150*/  @!P0 SYNCS.PHASECHK.TRANS64 P0, [R2+URZ+0x88], R4 ;  /* 0x00008804020085a7 */ /* 0x000ea400080010ff */
[----:B--2---:R-:W-:Y:S05]  /*8160*/  @!P0 BRA `(.L_x_149) ;  /* 0xfffffffc00f08947 */ /* 0x004fea000383ffff */
[----:B------:R-:W-:Y:S05]  /*8170*/  BRA `(.L_x_27) ;  /* 0xffffff98008c7947 */ /* 0x000fea000383ffff */
.L_x_35:
[----:B-1----:R-:W-:-:S07]  /*8180*/  MOV R2, UR17 ;  /* 0x0000001100027c02 */ /* 0x002fce0008000f00 */
.L_x_150:
[----:B-1----:R1:W2:Y:S02]  /*8190*/  SYNCS.PHASECHK.TRANS64.TRYWAIT P0, [R2+URZ+0x88], R4 ;  /* 0x00008804020075a7 */ /* 0x0022a400080011ff */
[----:B--2---:R-:W-:Y:S05]  /*81a0*/  @!P0 NANOSLEEP.SYNCS 0x989680 ;  /* 0x009896800000895d */ /* 0x004fea0003900000 */
[----:B------:R-:W2:Y:S02]  /*81b0*/  @!P0 SYNCS.PHASECHK.TRANS64 P0, [R2+URZ+0x88], R4 ;  /* 0x00008804020085a7 */ /* 0x000ea400080010ff */
[----:B--2---:R-:W-:Y:S05]  /*81c0*/  @!P0 BRA `(.L_x_150) ;  /* 0xfffffffc00f08947 */ /* 0x004fea000383ffff */
[----:B------:R-:W-:Y:S05]  /*81d0*/  BRA `(.L_x_34) ;  /* 0xffffff9c00487947 */ /* 0x000fea000383ffff */
.L_x_40:
[----:B-1----:R1:W2:Y:S02]  /*81e0*/  SYNCS.PHASECHK.TRANS64.TRYWAIT P0, [R2+URZ+0x150], R3 ;  /* 0x00015003020075a7 */ /* 0x0022a400080011ff */
[----:B--2---:R-:W-:Y:S05]  /*81f0*/  @!P0 NANOSLEEP.SYNCS 0x989680 ;  /* 0x009896800000895d */ /* 0x004fea0003900000 */
[----:B------:R-:W2:Y:S02]  /*8200*/  @!P0 SYNCS.PHASECHK.TRANS64 P0, [R2+URZ+0x150], R3 ;  /* 0x00015003020085a7 */ /* 0x000ea400080010ff */
[----:B--2---:R-:W-:Y:S05]  /*8210*/  @!P0 BRA `(.L_x_40) ;  /* 0xfffffffc00f08947 */ /* 0x004fea000383ffff */
[----:B------:R-:W-:Y:S05]  /*8220*/  BRA `(.L_x_151) ;  /* 0xffffff9c00ec7947 */ /* 0x000fea000383ffff */
.L_x_44:
[----:B---3--:R-:W-:-:S07]  /*8230*/  MOV R0, UR5 ;  /* 0x0000000500007c02 */ /* 0x008fce0008000f00 */
.L_x_152:
[----:B-1----:R1:W2:Y:S02]  /*8240*/  SYNCS.PHASECHK.TRANS64.TRYWAIT P0, [R0+URZ], R2 ;  /* 0x00000002000075a7 */ /* 0x0022a400080011ff */
[----:B--2---:R-:W-:Y:S05]  /*8250*/  @!P0 NANOSLEEP.SYNCS 0x989680 ;  /* 0x009896800000895d */ /* 0x004fea0003900000 */
[----:B------:R-:W2:Y:S02]  /*8260*/  @!P0 SYNCS.PHASECHK.TRANS64 P0, [R0+URZ], R2 ;  /* 0x00000002000085a7 */ /* 0x000ea400080010ff */
[----:B--2---:R-:W-:Y:S05]  /*8270*/  @!P0 BRA `(.L_x_152) ;  /* 0xfffffffc00f08947 */ /* 0x004fea000383ffff */
[----:B------:R-:W-:Y:S05]  /*8280*/  BRA `(.L_x_153) ;  /* 0xffffffa4005c7947 */ /* 0x000fea000383ffff */
.L_x_45:
[----:B---3--:R-:W-:-:S07]  /*8290*/  MOV R0, UR5 ;  /* 0x0000000500007c02 */ /* 0x008fce0008000f00 */
.L_x_154:
[----:B-1----:R1:W2:Y:S02]  /*82a0*/  SYNCS.PHASECHK.TRANS64.TRYWAIT P0, [R0+URZ], R3 ;  /* 0x00000003000075a7 */ /* 0x0022a400080011ff */
[----:B--2---:R-:W-:Y:S05]  /*82b0*/  @!P0 NANOSLEEP.SYNCS 0x989680 ;  /* 0x009896800000895d */ /* 0x004fea0003900000 */
[----:B------:R-:W2:Y:S02]  /*82c0*/  @!P0 SYNCS.PHASECHK.TRANS64 P0, [R0+URZ], R3 ;  /* 0x00000003000085a7 */ /* 0x000ea400080010ff */
[----:B--2---:R-:W-:Y:S05]  /*82d0*/  @!P0 BRA `(.L_x_154) ;  /* 0xfffffffc00f08947 */ /* 0x004fea000383ffff */
[----:B------:R-:W-:Y:S05]  /*82e0*/  BRA `(.L_x_155) ;  /* 0xffffffa400687947 */ /* 0x000fea000383ffff */
.L_x_46:
[----:B---3--:R-:W-:-:S07]  /*82f0*/  MOV R0, UR5 ;  /* 0x0000000500007c02 */ /* 0x008fce0008000f00 */
.L_x_156:
[----:B-1----:R1:W2:Y:S02]  /*8300*/  SYNCS.PHASECHK.TRANS64.TRYWAIT P0, [R0+URZ], R3 ;  /* 0x00000003000075a7 */ /* 0x0022a400080011ff */
[----:B--2---:R-:W-:Y:S05]  /*8310*/  @!P0 NANOSLEEP.SYNCS 0x989680 ;  /* 0x009896800000895d */ /* 0x004fea0003900000 */
[----:B------:R-:W2:Y:S02]  /*8320*/  @!P0 SYNCS.PHASECHK.TRANS64 P0, [R0+URZ], R3 ;  /* 0x00000003000085a7 */ /* 0x000ea400080010ff */
[----:B--2---:R-:W-:Y:S05]  /*8330*/  @!P0 BRA `(.L_x_156) ;  /* 0xfffffffc00f08947 */ /* 0x004fea000383ffff */
[----:B------:R-:W-:Y:S05]  /*8340*/  BRA `(.L_x_157) ;  /* 0xffffffa400747947 */ /* 0x000fea000383ffff */
.L_x_47:
[----:B---3--:R-:W-:-:S07]  /*8350*/  MOV R0, UR5 ;  /* 0x0000000500007c02 */ /* 0x008fce0008000f00 */
.L_x_158:
[----:B-1----:R1:W2:Y:S02]  /*8360*/  SYNCS.PHASECHK.TRANS64.TRYWAIT P0, [R0+URZ], R3 ;  /* 0x00000003000075a7 */ /* 0x0022a400080011ff */
[----:B--2---:R-:W-:Y:S05]  /*8370*/  @!P0 NANOSLEEP.SYNCS 0x989680 ;  /* 0x009896800000895d */ /* 0x004fea0003900000 */
[----:B------:R-:W2:Y:S02]  /*8380*/  @!P0 SYNCS.PHASECHK.TRANS64 P0, [R0+URZ], R3 ;  /* 0x00000003000085a7 */ /* 0x000ea400080010ff */
[----:B--2---:R-:W-:Y:S05]  /*8390*/  @!P0 BRA `(.L_x_158) ;  /* 0xfffffffc00f08947 */ /* 0x004fea000383ffff */
[----:B------:R-:W-:Y:S05]  /*83a0*/  BRA `(.L_x_159) ;  /* 0xffffffa400807947 */ /* 0x000fea000383ffff */
.L_x_48:
[----:B---3--:R-:W-:-:S07]  /*83b0*/  MOV R0, UR5 ;  /* 0x0000000500007c02 */ /* 0x008fce0008000f00 */
.L_x_160:
[----:B-1----:R1:W2:Y:S02]  /*83c0*/  SYNCS.PHASECHK.TRANS64.TRYWAIT P0, [R0+URZ], R3 ;  /* 0x00000003000075a7 */ /* 0x0022a400080011ff */
[----:B--2---:R-:W-:Y:S05]  /*83d0*/  @!P0 NANOSLEEP.SYNCS 0x989680 ;  /* 0x009896800000895d */ /* 0x004fea0003900000 */
[----:B------:R-:W2:Y:S02]  /*83e0*/  @!P0 SYNCS.PHASECHK.TRANS64 P0, [R0+URZ], R3 ;  /* 0x00000003000085a7 */ /* 0x000ea400080010ff */
[----:B--2---:R-:W-:Y:S05]  /*83f0*/  @!P0 BRA `(.L_x_160) ;  /* 0xfffffffc00f08947 */ /* 0x004fea000383ffff */
[----:B------:R-:W-:Y:S05]  /*8400*/  BRA `(.L_x_161) ;  /* 0xffffffa4008c7947 */ /* 0x000fea000383ffff */
.L_x_49:
[----:B---3--:R-:W-:-:S07]  /*8410*/  MOV R0, UR5 ;  /* 0x0000000500007c02 */ /* 0x008fce0008000f00 */
.L_x_162:
[----:B-1----:R1:W2:Y:S02]  /*8420*/  SYNCS.PHASECHK.TRANS64.TRYWAIT P0, [R0+URZ], R3 ;  /* 0x00000003000075a7 */ /* 0x0022a400080011ff */
[----:B--2---:R-:W-:Y:S05]  /*8430*/  @!P0 NANOSLEEP.SYNCS 0x989680 ;  /* 0x009896800000895d */ /* 0x004fea0003900000 */
[----:B------:R-:W2:Y:S02]  /*8440*/  @!P0 SYNCS.PHASECHK.TRANS64 P0, [R0+URZ], R3 ;  /* 0x00000003000085a7 */ /* 0x000ea400080010ff */
[----:B--2---:R-:W-:Y:S05]  /*8450*/  @!P0 BRA `(.L_x_162) ;  /* 0xfffffffc00f08947 */ /* 0x004fea000383ffff */
[----:B------:R-:W-:Y:S05]  /*8460*/  BRA `(.L_x_163) ;  /* 0xffffffa400987947 */ /* 0x000fea000383ffff */
.L_x_50:
[----:B---3--:R-:W-:-:S07]  /*8470*/  MOV R0, UR5 ;  /* 0x0000000500007c02 */ /* 0x008fce0008000f00 */
.L_x_164:
[----:B-1----:R1:W2:Y:S02]  /*8480*/  SYNCS.PHASECHK.TRANS64.TRYWAIT P0, [R0+URZ], R3 ;  /* 0x00000003000075a7 */ /* 0x0022a400080011ff */
[----:B--2---:R-:W-:Y:S05]  /*8490*/  @!P0 NANOSLEEP.SYNCS 0x989680 ;  /* 0x009896800000895d */ /* 0x004fea0003900000 */
[----:B------:R-:W2:Y:S02]  /*84a0*/  @!P0 SYNCS.PHASECHK.TRANS64 P0, [R0+URZ], R3 ;  /* 0x00000003000085a7 */ /* 0x000ea400080010ff */
[----:B--2---:R-:W-:Y:S05]  /*84b0*/  @!P0 BRA `(.L_x_164) ;  /* 0xfffffffc00f08947 */ /* 0x004fea000383ffff */
[----:B------:R-:W-:Y:S05]  /*84c0*/  BRA `(.L_x_165) ;  /* 0xffffffa400a47947 */ /* 0x000fea000383ffff */
.L_x_51:
[----:B---3--:R-:W-:-:S07]  /*84d0*/  MOV R0, UR5 ;  /* 0x0000000500007c02 */ /* 0x008fce0008000f00 */
.L_x_166:
[----:B-1----:R1:W2:Y:S02]  /*84e0*/  SYNCS.PHASECHK.TRANS64.TRYWAIT P0, [R0+URZ], R3 ;  /* 0x00000003000075a7 */ /* 0x0022a400080011ff */
[----:B--2---:R-:W-:Y:S05]  /*84f0*/  @!P0 NANOSLEEP.SYNCS 0x989680 ;  /* 0x009896800000895d */ /* 0x004fea0003900000 */
[----:B------:R-:W2:Y:S02]  /*8500*/  @!P0 SYNCS.PHASECHK.TRANS64 P0, [R0+URZ], R3 ;  /* 0x00000003000085a7 */ /* 0x000ea400080010ff */
[----:B--2---:R-:W-:Y:S05]  /*8510*/  @!P0 BRA `(.L_x_166) ;  /* 0xfffffffc00f08947 */ /* 0x004fea000383ffff */
[----:B------:R-:W-:Y:S05]  /*8520*/  BRA `(.L_x_167) ;  /* 0xffffffa400b07947 */ /* 0x000fea000383ffff */
.L_x_52:
[----:B---3--:R-:W-:-:S07]  /*8530*/  MOV R0, UR5 ;  /* 0x0000000500007c02 */ /* 0x008fce0008000f00 */
.L_x_168:
[----:B-1----:R1:W2:Y:S02]  /*8540*/  SYNCS.PHASECHK.TRANS64.TRYWAIT P0, [R0+URZ], R3 ;  /* 0x00000003000075a7 */ /* 0x0022a400080011ff */
[----:B--2---:R-:W-:Y:S05]  /*8550*/  @!P0 NANOSLEEP.SYNCS 0x989680 ;  /* 0x009896800000895d */ /* 0x004fea0003900000 */
[----:B------:R-:W2:Y:S02]  /*8560*/  @!P0 SYNCS.PHASECHK.TRANS64 P0, [R0+URZ], R3 ;  /* 0x00000003000085a7 */ /* 0x000ea400080010ff */
[----:B--2---:R-:W-:Y:S05]  /*8570*/  @!P0 BRA `(.L_x_168) ;  /* 0xfffffffc00f08947 */ /* 0x004fea000383ffff */
[----:B------:R-:W-:Y:S05]  /*8580*/  BRA `(.L_x_169) ;  /* 0xffffffa400bc7947 */ /* 0x000fea000383ffff */
.L_x_53:
[----:B---3--:R-:W-:-:S07]  /*8590*/  MOV R0, UR5 ;  /* 0x0000000500007c02 */ /* 0x008fce0008000f00 */
.L_x_170:
[----:B-1----:R1:W2:Y:S02]  /*85a0*/  SYNCS.PHASECHK.TRANS64.TRYWAIT P0, [R0+URZ], R3 ;  /* 0x00000003000075a7 */ /* 0x0022a400080011ff */
[----:B--2---:R-:W-:Y:S05]  /*85b0*/  @!P0 NANOSLEEP.SYNCS 0x989680 ;  /* 0x009896800000895d */ /* 0x004fea0003900000 */
[----:B------:R-:W2:Y:S02]  /*85c0*/  @!P0 SYNCS.PHASECHK.TRANS64 P0, [R0+URZ], R3 ;  /* 0x00000003000085a7 */ /* 0x000ea400080010ff */
[----:B--2---:R-:W-:Y:S05]  /*85d0*/  @!P0 BRA `(.L_x_170) ;  /* 0xfffffffc00f08947 */ /* 0x004fea000383ffff */
[----:B------:R-:W-:Y:S05]  /*85e0*/  BRA `(.L_x_171) ;  /* 0xffffffa400c87947 */ /* 0x000fea000383ffff */
.L_x_54:
[----:B---3--:R-:W-:-:S07]  /*85f0*/  MOV R0, UR5 ;  /* 0x0000000500007c02 */ /* 0x008fce0008000f00 */
.L_x_172:
[----:B-1----:R1:W2:Y:S02]  /*8600*/  SYNCS.PHASECHK.TRANS64.TRYWAIT P0, [R0+URZ], R3 ;  /* 0x00000003000075a7 */ /* 0x0022a400080011ff */
[----:B--2---:R-:W-:Y:S05]  /*8610*/  @!P0 NANOSLEEP.SYNCS 0x989680 ;  /* 0x009896800000895d */ /* 0x004fea0003900000 */
[----:B------:R-:W2:Y:S02]  /*8620*/  @!P0 SYNCS.PHASECHK.TRANS64 P0, [R0+URZ], R3 ;  /* 0x00000003000085a7 */ /* 0x000ea400080010ff */
[----:B--2---:R-:W-:Y:S05]  /*8630*/  @!P0 BRA `(.L_x_172) ;  /* 0xfffffffc00f08947 */ /* 0x004fea000383ffff */
[----:B------:R-:W-:Y:S05]  /*8640*/  BRA `(.L_x_173) ;  /* 0xffffffa400d47947 */ /* 0x000fea000383ffff */
.L_x_55:
[----:B---3--:R-:W-:-:S07]  /*8650*/  MOV R0, UR5 ;  /* 0x0000000500007c02 */ /* 0x008fce0008000f00 */
.L_x_174:
[----:B-1----:R1:W2:Y:S02]  /*8660*/  SYNCS.PHASECHK.TRANS64.TRYWAIT P0, [R0+URZ], R3 ;  /* 0x00000003000075a7 */ /* 0x0022a400080011ff */
[----:B--2---:R-:W-:Y:S05]  /*8670*/  @!P0 NANOSLEEP.SYNCS 0x989680 ;  /* 0x009896800000895d */ /* 0x004fea0003900000 */
[----:B------:R-:W2:Y:S02]  /*8680*/  @!P0 SYNCS.PHASECHK.TRANS64 P0, [R0+URZ], R3 ;  /* 0x00000003000085a7 */ /* 0x000ea400080010ff */
[----:B--2---:R-:W-:Y:S05]  /*8690*/  @!P0 BRA `(.L_x_174) ;  /* 0xfffffffc00f08947 */ /* 0x004fea000383ffff */
[----:B------:R-:W-:Y:S05]  /*86a0*/  BRA `(.L_x_175) ;  /* 0xffffffa400e07947 */ /* 0x000fea000383ffff */
.L_x_56:
[----:B---3--:R-:W-:-:S07]  /*86b0*/  MOV R0, UR5 ;  /* 0x0000000500007c02 */ /* 0x008fce0008000f00 */
.L_x_176:
[----:B-1----:R1:W2:Y:S02]  /*86c0*/  SYNCS.PHASECHK.TRANS64.TRYWAIT P0, [R0+URZ], R3 ;  /* 0x00000003000075a7 */ /* 0x0022a400080011ff */
[----:B--2---:R-:W-:Y:S05]  /*86d0*/  @!P0 NANOSLEEP.SYNCS 0x989680 ;  /* 0x009896800000895d */ /* 0x004fea0003900000 */
[----:B------:R-:W2:Y:S02]  /*86e0*/  @!P0 SYNCS.PHASECHK.TRANS64 P0, [R0+URZ], R3 ;  /* 0x00000003000085a7 */ /* 0x000ea400080010ff */
[----:B--2---:R-:W-:Y:S05]  /*86f0*/  @!P0 BRA `(.L_x_176) ;  /* 0xfffffffc00f08947 */ /* 0x004fea000383ffff */
[----:B------:R-:W-:Y:S05]  /*8700*/  BRA `(.L_x_177) ;  /* 0xffffffa400ec7947 */ /* 0x000fea000383ffff */
.L_x_57:
[----:B---3--:R-:W-:-:S07]  /*8710*/  MOV R0, UR5 ;  /* 0x0000000500007c02 */ /* 0x008fce0008000f00 */
.L_x_178:
[----:B-1----:R1:W2:Y:S02]  /*8720*/  SYNCS.PHASECHK.TRANS64.TRYWAIT P0, [R0+URZ], R3 ;  /* 0x00000003000075a7 */ /* 0x0022a400080011ff */
[----:B--2---:R-:W-:Y:S05]  /*8730*/  @!P0 NANOSLEEP.SYNCS 0x989680 ;  /* 0x009896800000895d */ /* 0x004fea0003900000 */
[----:B------:R-:W2:Y:S02]  /*8740*/  @!P0 SYNCS.PHASECHK.TRANS64 P0, [R0+URZ], R3 ;  /* 0x00000003000085a7 */ /* 0x000ea400080010ff */
[----:B--2---:R-:W-:Y:S05]  /*8750*/  @!P0 BRA `(.L_x_178) ;  /* 0xfffffffc00f08947 */ /* 0x004fea000383ffff */
[----:B------:R-:W-:Y:S05]  /*8760*/  BRA `(.L_x_179) ;  /* 0xffffffa400f87947 */ /* 0x000fea000383ffff */
.L_x_58:
[----:B---3--:R-:W-:-:S07]  /*8770*/  MOV R0, UR5 ;  /* 0x0000000500007c02 */ /* 0x008fce0008000f00 */
.L_x_180:
[----:B-1----:R1:W2:Y:S02]  /*8780*/  SYNCS.PHASECHK.TRANS64.TRYWAIT P0, [R0+URZ], R3 ;  /* 0x00000003000075a7 */ /* 0x0022a400080011ff */
[----:B--2---:R-:W-:Y:S05]  /*8790*/  @!P0 NANOSLEEP.SYNCS 0x989680 ;  /* 0x009896800000895d */ /* 0x004fea0003900000 */
[----:B------:R-:W2:Y:S02]  /*87a0*/  @!P0 SYNCS.PHASECHK.TRANS64 P0, [R0+URZ], R3 ;  /* 0x00000003000085a7 */ /* 0x000ea400080010ff */
[----:B--2---:R-:W-:Y:S05]  /*87b0*/  @!P0 BRA `(.L_x_180) ;  /* 0xfffffffc00f08947 */ /* 0x004fea000383ffff */
[----:B------:R-:W-:Y:S05]  /*87c0*/  BRA `(.L_x_181) ;  /* 0xffffffa800047947 */ /* 0x000fea000383ffff */
.L_x_59:
[----:B---3--:R-:W-:-:S07]  /*87d0*/  MOV R0, UR5 ;  /* 0x0000000500007c02 */ /* 0x008fce0008000f00 */
.L_x_182:
[----:B-1----:R1:W2:Y:S02]  /*87e0*/  SYNCS.PHASECHK.TRANS64.TRYWAIT P0, [R0+URZ], R3 ;  /* 0x00000003000075a7 */ /* 0x0022a400080011ff */
[----:B--2---:R-:W-:Y:S05]  /*87f0*/  @!P0 NANOSLEEP.SYNCS 0x989680 ;  /* 0x009896800000895d */ /* 0x004fea0003900000 */
[----:B------:R-:W2:Y:S02]  /*8800*/  @!P0 SYNCS.PHASECHK.TRANS64 P0, [R0+URZ], R3 ;  /* 0x00000003000085a7 */ /* 0x000ea400080010ff */
[----:B--2---:R-:W-:Y:S05]  /*8810*/  @!P0 BRA `(.L_x_182) ;  /* 0xfffffffc00f08947 */ /* 0x004fea000383ffff */
[----:B------:R-:W-:Y:S05]  /*8820*/  BRA `(.L_x_183) ;  /* 0xffffffa800107947 */ /* 0x000fea000383ffff */
.L_x_62:
[----:B-1----:R1:W2:Y:S02]  /*8830*/  SYNCS.PHASECHK.TRANS64.TRYWAIT P0, [R0+URZ+0x1b0], R4 ;  /* 0x0001b004000075a7 */ /* 0x0022a400080011ff */
[----:B--2---:R-:W-:Y:S05]  /*8840*/  @!P0 NANOSLEEP.SYNCS 0x989680 ;  /* 0x009896800000895d */ /* 0x004fea0003900000 */
[----:B------:R-:W2:Y:S02]  /*8850*/  @!P0 SYNCS.PHASECHK.TRANS64 P0, [R0+URZ+0x1b0], R4 ;  /* 0x0001b004000085a7 */ /* 0x000ea400080010ff */
[----:B--2---:R-:W-:Y:S05]  /*8860*/  @!P0 BRA `(.L_x_62) ;  /* 0xfffffffc00f08947 */ /* 0x004fea000383ffff */
[----:B------:R-:W-:Y:S05]  /*8870*/  BRA `(.L_x_184) ;  /* 0xffffffa8006c7947 */ /* 0x000fea000383ffff */
.L_x_63:
[----:B------:R-:W-:-:S07]  /*8880*/  MOV R0, UR5 ;  /* 0x0000000500007c02 */ /* 0x000fce0008000f00 */
.L_x_185:
[----:B-1----:R1:W2:Y:S02]  /*8890*/  SYNCS.PHASECHK.TRANS64.TRYWAIT P0, [R0+URZ+0x160], R5 ;  /* 0x00016005000075a7 */ /* 0x0022a400080011ff */
[----:B--2---:R-:W-:Y:S05]  /*88a0*/  @!P0 NANOSLEEP.SYNCS 0x989680 ;  /* 0x009896800000895d */ /* 0x004fea0003900000 */
[----:B------:R-:W2:Y:S02]  /*88b0*/  @!P0 SYNCS.PHASECHK.TRANS64 P0, [R0+URZ+0x160], R5 ;  /* 0x00016005000085a7 */ /* 0x000ea400080010ff */
[----:B--2---:R-:W-:Y:S05]  /*88c0*/  @!P0 BRA `(.L_x_185) ;  /* 0xfffffffc00f08947 */ /* 0x004fea000383ffff */
[----:B------:R-:W-:Y:S05]  /*88d0*/  BRA `(.L_x_186) ;  /* 0xffffffa8007c7947 */ /* 0x000fea000383ffff */
.L_x_64:
[----:B-1----:R1:W2:Y:S02]  /*88e0*/  SYNCS.PHASECHK.TRANS64.TRYWAIT P1, [R0+URZ+0x150], R4 ;  /* 0x00015004000075a7 */ /* 0x0022a400080211ff */
[----:B--2---:R-:W-:Y:S05]  /*88f0*/  @!P1 NANOSLEEP.SYNCS 0x989680 ;  /* 0x009896800000995d */ /* 0x004fea0003900000 */
[----:B------:R-:W2:Y:S02]  /*8900*/  @!P1 SYNCS.PHASECHK.TRANS64 P1, [R0+URZ+0x150], R4 ;  /* 0x00015004000095a7 */ /* 0x000ea400080210ff */
[----:B--2---:R-:W-:Y:S05]  /*8910*/  @!P1 BRA `(.L_x_64) ;  /* 0xfffffffc00f09947 */ /* 0x004fea000383ffff */
[----:B------:R-:W-:Y:S05]  /*8920*/  BRA `(.L_x_187) ;  /* 0xffffffa800ac7947 */ /* 0x000fea000383ffff */
.L_x_67:
[----:B------:R-:W-:-:S07]  /*8930*/  MOV R0, UR5 ;  /* 0x0000000500007c02 */ /* 0x000fce0008000f00 */
.L_x_188:
[----:B-1----:R1:W2:Y:S02]  /*8940*/  SYNCS.PHASECHK.TRANS64.TRYWAIT P0, [R0+URZ+0x160], R2 ;  /* 0x00016002000075a7 */ /* 0x0022a400080011ff */
[----:B--2---:R-:W-:Y:S05]  /*8950*/  @!P0 NANOSLEEP.SYNCS 0x989680 ;  /* 0x009896800000895d */ /* 0x004fea0003900000 */
[----:B------:R-:W2:Y:S02]  /*8960*/  @!P0 SYNCS.PHASECHK.TRANS64 P0, [R0+URZ+0x160], R2 ;  /* 0x00016002000085a7 */ /* 0x000ea400080010ff */
[----:B--2---:R-:W-:Y:S05]  /*8970*/  @!P0 BRA `(.L_x_188) ;  /* 0xfffffffc00f08947 */ /* 0x004fea000383ffff */
[----:B------:R-:W-:Y:S05]  /*8980*/  BRA `(.L_x_66) ;  /* 0xffffffac00007947 */ /* 0x000fea000383ffff */
.L_x_76:
[----:B-1----:R-:W-:-:S04]  /*8990*/  MOV R4, UR6 ;  /* 0x0000000600047c02 */ /* 0x002fc80008000f00 */
[----:B------:R1:W2:Y:S03]  /*89a0*/  SYNCS.PHASECHK.TRANS64.TRYWAIT P0, [R4+URZ+0x8], R5 ;  /* 0x00000805040075a7 */ /* 0x0002a600080011ff */
[----:B--2---:R-:W-:Y:S05]  /*89b0*/  @!P0 NANOSLEEP.SYNCS 0x989680 ;  /* 0x009896800000895d */ /* 0x004fea0003900000 */
[----:B------:R-:W2:Y:S02]  /*89c0*/  @!P0 SYNCS.PHASECHK.TRANS64 P0, [R4+URZ+0x8], R5 ;  /* 0x00000805040085a7 */ /* 0x000ea400080010ff */
[----:B--2---:R-:W-:Y:S05]  /*89d0*/  @!P0 BRA `(.L_x_76) ;  /* 0xfffffffc00ec8947 */ /* 0x004fea000383ffff */
[----:B------:R-:W-:Y:S05]  /*89e0*/  BRA `(.L_x_75) ;  /* 0xffffffac00b47947 */ /* 0x000fea000383ffff */
.L_x_78:
[----:B------:R-:W-:Y:S01]  /*89f0*/  BSSY B0, `(.L_x_189) ;  /* 0x0000006000007945 */ /* 0x000fe20003800000 */
[----:B------:R-:W-:-:S07]  /*8a00*/  MOV R15, 0xffffffff ;  /* 0xffffffff000f7802 */ /* 0x000fce0000000f00 */
[----:B-1---5:R-:W-:Y:S05]  /*8a10*/  WARPSYNC.COLLECTIVE R15, `(.L_x_190) ;  /* 0x000000000f0c7348 */ /* 0x022fea0003c00000 */
[----:B------:R-:W-:Y:S02]  /*8a20*/  ELECT P6, UR79, PT ;  /* 0x00000000004f782f */ /* 0x000fe400038c0000 */
[----:B------:R-:W-:Y:S01]  /*8a30*/  MOV R14, UR79 ;  /* 0x0000004f000e7c02 */ /* 0x000fe20008000f00 */
[----:B-1---5:R-:W-:Y:S10]  /*8a40*/  ENDCOLLECTIVE ;  /* 0x000000000000791b */ /* 0x022ff40003800000 */
.L_x_190:
[----:B------:R-:W-:Y:S05]  /*8a50*/  BSYNC B0 ;  /* 0x0000000000007941 */ /* 0x000fea0003800000 */
.L_x_189:
[----:B------:R-:W-:Y:S05]  /*8a60*/  BRA `(.L_x_191) ;  /* 0xffffffac00e47947 */ /* 0x000fea000383ffff */
.L_x_80:
[----:B-1----:R-:W-:-:S04]  /*8a70*/  MOV R2, UR6 ;  /* 0x0000000600027c02 */ /* 0x002fc80008000f00 */
[----:B------:R1:W2:Y:S03]  /*8a80*/  SYNCS.PHASECHK.TRANS64.TRYWAIT P0, [R2+URZ+0x8], R3 ;  /* 0x00000803020075a7 */ /* 0x0002a600080011ff */
[----:B--2---:R-:W-:Y:S05]  /*8a90*/  @!P0 NANOSLEEP.SYNCS 0x989680 ;  /* 0x009896800000895d */ /* 0x004fea0003900000 */
[----:B------:R-:W2:Y:S02]  /*8aa0*/  @!P0 SYNCS.PHASECHK.TRANS64 P0, [R2+URZ+0x8], R3 ;  /* 0x00000803020085a7 */ /* 0x000ea400080010ff */
[----:B--2---:R-:W-:Y:S05]  /*8ab0*/  @!P0 BRA `(.L_x_80) ;  /* 0xfffffffc00ec8947 */ /* 0x004fea000383ffff */
[----:B------:R-:W-:Y:S05]  /*8ac0*/  BRA `(.L_x_79) ;  /* 0xffffffac00e87947 */ /* 0x000fea000383ffff */
.L_x_81:
[----:B-1----:R1:W2:Y:S02]  /*8ad0*/  SYNCS.PHASECHK.TRANS64.TRYWAIT P0, [R0+URZ+0x150], R4 ;  /* 0x00015004000075a7 */ /* 0x0022a400080011ff */
[----:B--2---:R-:W-:Y:S05]  /*8ae0*/  @!P0 NANOSLEEP.SYNCS 0x989680 ;  /* 0x009896800000895d */ /* 0x004fea0003900000 */
[----:B------:R-:W2:Y:S02]  /*8af0*/  @!P0 SYNCS.PHASECHK.TRANS64 P0, [R0+URZ+0x150], R4 ;  /* 0x00015004000085a7 */ /* 0x000ea400080010ff */
[----:B--2---:R-:W-:Y:S05]  /*8b00*/  @!P0 BRA `(.L_x_81) ;  /* 0xfffffffc00f08947 */ /* 0x004fea000383ffff */
[----:B------:R-:W-:Y:S05]  /*8b10*/  BRA `(.L_x_192) ;  /* 0xffffffb000d47947 */ /* 0x000fea000383ffff */
.L_x_83:
[----:B------:R-:W-:-:S07]  /*8b20*/  MOV R0, UR9 ;  /* 0x0000000900007c02 */ /* 0x000fce0008000f00 */
.L_x_193:
[----:B-1----:R1:W2:Y:S02]  /*8b30*/  SYNCS.PHASECHK.TRANS64.TRYWAIT P0, [R0+URZ+0x190], R4 ;  /* 0x00019004000075a7 */ /* 0x0022a400080011ff */
[----:B--2---:R-:W-:Y:S05]  /*8b40*/  @!P0 NANOSLEEP.SYNCS 0x989680 ;  /* 0x009896800000895d */ /* 0x004fea0003900000 */
[----:B------:R-:W2:Y:S02]  /*8b50*/  @!P0 SYNCS.PHASECHK.TRANS64 P0, [R0+URZ+0x190], R4 ;  /* 0x00019004000085a7 */ /* 0x000ea400080010ff */
[----:B--2---:R-:W-:Y:S05]  /*8b60*/  @!P0 BRA `(.L_x_193) ;  /* 0xfffffffc00f08947 */ /* 0x004fea000383ffff */
[----:B------:R-:W-:Y:S05]  /*8b70*/  BRA `(.L_x_194) ;  /* 0xffffffb400207947 */ /* 0x000fea000383ffff */
.L_x_86:
[----:B------:R-:W-:Y:S07]  /*8b80*/  MOV R0, UR8 ;  /* 0x0000000800007c02 */ /* 0x000fee0008000f00 */
.L_x_195:
[----:B-1----:R1:W2:Y:S02]  /*8b90*/  SYNCS.PHASECHK.TRANS64.TRYWAIT P0, [R0+URZ], R4 ;  /* 0x00000004000075a7 */ /* 0x0022a400080011ff */
[----:B--2---:R-:W-:Y:S05]  /*8ba0*/  @!P0 NANOSLEEP.SYNCS 0x989680 ;  /* 0x009896800000895d */ /* 0x004fea0003900000 */
[----:B------:R-:W2:Y:S02]  /*8bb0*/  @!P0 SYNCS.PHASECHK.TRANS64 P0, [R0+URZ], R4 ;  /* 0x00000004000085a7 */ /* 0x000ea400080010ff */
[----:B--2---:R-:W-:Y:S05]  /*8bc0*/  @!P0 BRA `(.L_x_195) ;  /* 0xfffffffc00f08947 */ /* 0x004fea000383ffff */
[----:B------:R-:W-:Y:S05]  /*8bd0*/  BRA `(.L_x_85) ;  /* 0xffffffb400347947 */ /* 0x000fea000383ffff */
.L_x_90:
[----:B-1----:R-:W-:-:S07]  /*8be0*/  MOV R0, UR8 ;  /* 0x0000000800007c02 */ /* 0x002fce0008000f00 */
.L_x_196:
[----:B-1----:R1:W2:Y:S02]  /*8bf0*/  SYNCS.PHASECHK.TRANS64.TRYWAIT P0, [R0+URZ], R2 ;  /* 0x00000002000075a7 */ /* 0x0022a400080011ff */
[----:B--2---:R-:W-:Y:S05]  /*8c00*/  @!P0 NANOSLEEP.SYNCS 0x989680 ;  /* 0x009896800000895d */ /* 0x004fea0003900000 */
[----:B------:R-:W2:Y:S02]  /*8c10*/  @!P0 SYNCS.PHASECHK.TRANS64 P0, [R0+URZ], R2 ;  /* 0x00000002000085a7 */ /* 0x000ea400080010ff */
[----:B--2---:R-:W-:Y:S05]  /*8c20*/  @!P0 BRA `(.L_x_196) ;  /* 0xfffffffc00f08947 */ /* 0x004fea000383ffff */
[----:B------:R-:W-:Y:S05]  /*8c30*/  BRA `(.L_x_197) ;  /* 0xffffffb800287947 */ /* 0x000fea000383ffff */
.L_x_91:
[----:B------:R-:W-:-:S07]  /*8c40*/  MOV R0, UR8 ;  /* 0x0000000800007c02 */ /* 0x000fce0008000f00 */
.L_x_198:
[----:B-1----:R1:W2:Y:S02]  /*8c50*/  SYNCS.PHASECHK.TRANS64.TRYWAIT P0, [R0+URZ], R3 ;  /* 0x00000003000075a7 */ /* 0x0022a400080011ff */
[----:B--2---:R-:W-:Y:S05]  /*8c60*/  @!P0 NANOSLEEP.SYNCS 0x989680 ;  /* 0x009896800000895d */ /* 0x004fea0003900000 */
[----:B------:R-:W2:Y:S02]  /*8c70*/  @!P0 SYNCS.PHASECHK.TRANS64 P0, [R0+URZ], R3 ;  /* 0x00000003000085a7 */ /* 0x000ea400080010ff */
[----:B--2---:R-:W-:Y:S05]  /*8c80*/  @!P0 BRA `(.L_x_198) ;  /* 0xfffffffc00f08947 */ /* 0x004fea000383ffff */
[----:B------:R-:W-:Y:S05]  /*8c90*/  BRA `(.L_x_199) ;  /* 0xffffffb800347947 */ /* 0x000fea000383ffff */
.L_x_92:
[----:B------:R-:W-:-:S07]  /*8ca0*/  MOV R0, UR8 ;  /* 0x0000000800007c02 */ /* 0x000fce0008000f00 */
.L_x_200:
[----:B-1----:R1:W2:Y:S02]  /*8cb0*/  SYNCS.PHASECHK.TRANS64.TRYWAIT P0, [R0+URZ], R3 ;  /* 0x00000003000075a7 */ /* 0x0022a400080011ff */
[----:B--2---:R-:W-:Y:S05]  /*8cc0*/  @!P0 NANOSLEEP.SYNCS 0x989680 ;  /* 0x009896800000895d */ /* 0x004fea0003900000 */
[----:B------:R-:W2:Y:S02]  /*8cd0*/  @!P0 SYNCS.PHASECHK.TRANS64 P0, [R0+URZ], R3 ;  /* 0x00000003000085a7 */ /* 0x000ea400080010ff */
[----:B--2---:R-:W-:Y:S05]  /*8ce0*/  @!P0 BRA `(.L_x_200) ;  /* 0xfffffffc00f08947 */ /* 0x004fea000383ffff */
[----:B------:R-:W-:Y:S05]  /*8cf0*/  BRA `(.L_x_201) ;  /* 0xffffffb800407947 */ /* 0x000fea000383ffff */
.L_x_95:
[----:B------:R-:W-:-:S07]  /*8d00*/  MOV R0, UR7 ;  /* 0x0000000700007c02 */ /* 0x000fce0008000f00 */
.L_x_202:
[----:B-1----:R1:W2:Y:S02]  /*8d10*/  SYNCS.PHASECHK.TRANS64.TRYWAIT P1, [R0+URZ+0x1d0], R2 ;  /* 0x0001d002000075a7 */ /* 0x0022a400080211ff */
[----:B--2---:R-:W-:Y:S05]  /*8d20*/  @!P1 NANOSLEEP.SYNCS 0x989680 ;  /* 0x009896800000995d */ /* 0x004fea0003900000 */
[----:B------:R-:W2:Y:S02]  /*8d30*/  @!P1 SYNCS.PHASECHK.TRANS64 P1, [R0+URZ+0x1d0], R2 ;  /* 0x0001d002000095a7 */ /* 0x000ea400080210ff */
[----:B--2---:R-:W-:Y:S05]  /*8d40*/  @!P1 BRA `(.L_x_202) ;  /* 0xfffffffc00f09947 */ /* 0x004fea000383ffff */
[----:B------:R-:W-:Y:S05]  /*8d50*/  BRA `(.L_x_203) ;  /* 0xffffffb8008c7947 */ /* 0x000fea000383ffff */
.L_x_100:
[----:B--2---:R2:W4:Y:S02]  /*8d60*/  SYNCS.PHASECHK.TRANS64.TRYWAIT P0, [R0+URZ+0x150], R2 ;  /* 0x00015002000075a7 */ /* 0x00452400080011ff */
[----:B----4-:R-:W-:Y:S05]  /*8d70*/  @!P0 NANOSLEEP.SYNCS 0x989680 ;  /* 0x009896800000895d */ /* 0x010fea0003900000 */
[----:B------:R-:W4:Y:S02]  /*8d80*/  @!P0 SYNCS.PHASECHK.TRANS64 P0, [R0+URZ+0x150], R2 ;  /* 0x00015002000085a7 */ /* 0x000f2400080010ff */
[----:B----4-:R-:W-:Y:S05]  /*8d90*/  @!P0 BRA `(.L_x_100) ;  /* 0xfffffffc00f08947 */ /* 0x010fea000383ffff */
[----:B------:R-:W-:Y:S05]  /*8da0*/  BRA `(.L_x_204) ;  /* 0xffffffbc00907947 */ /* 0x000fea000383ffff */
.L_x_103:
[----:B------:R-:W-:Y:S07]  /*8db0*/  MOV R0, UR6 ;  /* 0x0000000600007c02 */ /* 0x000fee0008000f00 */
.L_x_205:
[----:B--2---:R2:W4:Y:S02]  /*8dc0*/  SYNCS.PHASECHK.TRANS64.TRYWAIT P0, [R0+URZ+0x148], R2 ;  /* 0x00014802000075a7 */ /* 0x00452400080011ff */
[----:B----4-:R-:W-:Y:S05]  /*8dd0*/  @!P0 NANOSLEEP.SYNCS 0x989680 ;  /* 0x009896800000895d */ /* 0x010fea0003900000 */
[----:B------:R-:W4:Y:S02]  /*8de0*/  @!P0 SYNCS.PHASECHK.TRANS64 P0, [R0+URZ+0x148], R2 ;  /* 0x00014802000085a7 */ /* 0x000f2400080010ff */
[----:B----4-:R-:W-:Y:S05]  /*8df0*/  @!P0 BRA `(.L_x_205) ;  /* 0xfffffffc00f08947 */ /* 0x010fea000383ffff */
[----:B------:R-:W-:Y:S05]  /*8e00*/  BRA `(.L_x_102) ;  /* 0xffffffc000707947 */ /* 0x000fea000383ffff */
.L_x_106:
[----:B------:R-:W-:Y:S07]  /*8e10*/  MOV R0, UR15 ;  /* 0x0000000f00007c02 */ /* 0x000fee0008000f00 */
.L_x_206:
[----:B-1----:R1:W2:Y:S02]  /*8e20*/  SYNCS.PHASECHK.TRANS64.TRYWAIT P0, [R0+URZ+0x128], R9 ;  /* 0x00012809000075a7 */ /* 0x0022a400080011ff */
[----:B--2---:R-:W-:Y:S05]  /*8e30*/  @!P0 NANOSLEEP.SYNCS 0x989680 ;  /* 0x009896800000895d */ /* 0x004fea0003900000 */
[----:B------:R-:W2:Y:S02]  /*8e40*/  @!P0 SYNCS.PHASECHK.TRANS64 P0, [R0+URZ+0x128], R9 ;  /* 0x00012809000085a7 */ /* 0x000ea400080010ff */
[----:B--2---:R-:W-:Y:S05]  /*8e50*/  @!P0 BRA `(.L_x_206) ;  /* 0xfffffffc00f08947 */ /* 0x004fea000383ffff */
[----:B------:R-:W-:Y:S05]  /*8e60*/  BRA `(.L_x_207) ;  /* 0xffffffc000e87947 */ /* 0x000fea000383ffff */
.L_x_107:
[----:B------:R-:W-:Y:S07]  /*8e70*/  MOV R0, UR13 ;  /* 0x0000000d00007c02 */ /* 0x000fee0008000f00 */
.L_x_208:
[----:B-1----:R1:W2:Y:S02]  /*8e80*/  SYNCS.PHASECHK.TRANS64.TRYWAIT P0, [R0+URZ+0x128], R14 ;  /* 0x0001280e000075a7 */ /* 0x0022a400080011ff */
[----:B--2---:R-:W-:Y:S05]  /*8e90*/  @!P0 NANOSLEEP.SYNCS 0x989680 ;  /* 0x009896800000895d */ /* 0x004fea0003900000 */
[----:B------:R-:W2:Y:S02]  /*8ea0*/  @!P0 SYNCS.PHASECHK.TRANS64 P0, [R0+URZ+0x128], R14 ;  /* 0x0001280e000085a7 */ /* 0x000ea400080010ff */
[----:B--2---:R-:W-:Y:S05]  /*8eb0*/  @!P0 BRA `(.L_x_208) ;  /* 0xfffffffc00f08947 */ /* 0x004fea000383ffff */
[----:B------:R-:W-:Y:S05]  /*8ec0*/  BRA `(.L_x_209) ;  /* 0xffffffc400a47947 */ /* 0x000fea000383ffff */
.L_x_109:
[----:B------:R-:W-:-:S07]  /*8ed0*/  MOV R0, UR4 ;  /* 0x0000000400007c02 */ /* 0x000fce0008000f00 */
.L_x_210:
[----:B-1----:R1:W4:Y:S02]  /*8ee0*/  SYNCS.PHASECHK.TRANS64.TRYWAIT P0, [R0+URZ], R2 ;  /* 0x00000002000075a7 */ /* 0x00232400080011ff */
[----:B----4-:R-:W-:Y:S05]  /*8ef0*/  @!P0 NANOSLEEP.SYNCS 0x989680 ;  /* 0x009896800000895d */ /* 0x010fea0003900000 */
[----:B------:R-:W4:Y:S02]  /*8f00*/  @!P0 SYNCS.PHASECHK.TRANS64 P0, [R0+URZ], R2 ;  /* 0x00000002000085a7 */ /* 0x000f2400080010ff */
[----:B----4-:R-:W-:Y:S05]  /*8f10*/  @!P0 BRA `(.L_x_210) ;  /* 0xfffffffc00f08947 */ /* 0x010fea000383ffff */
[----:B------:R-:W-:Y:S05]  /*8f20*/  BRA `(.L_x_211) ;  /* 0xffffffc8004c7947 */ /* 0x000fea000383ffff */
.L_x_110:
[----:B------:R-:W-:-:S07]  /*8f30*/  MOV R0, UR4 ;  /* 0x0000000400007c02 */ /* 0x000fce0008000f00 */
.L_x_212:
[----:B-1----:R1:W4:Y:S02]  /*8f40*/  SYNCS.PHASECHK.TRANS64.TRYWAIT P0, [R0+URZ], R2 ;  /* 0x00000002000075a7 */ /* 0x00232400080011ff */
[----:B----4-:R-:W-:Y:S05]  /*8f50*/  @!P0 NANOSLEEP.SYNCS 0x989680 ;  /* 0x009896800000895d */ /* 0x010fea0003900000 */
[----:B------:R-:W4:Y:S02]  /*8f60*/  @!P0 SYNCS.PHASECHK.TRANS64 P0, [R0+URZ], R2 ;  /* 0x00000002000085a7 */ /* 0x000f2400080010ff */
[----:B----4-:R-:W-:Y:S05]  /*8f70*/  @!P0 BRA `(.L_x_212) ;  /* 0xfffffffc00f08947 */ /* 0x010fea000383ffff */
[----:B------:R-:W-:Y:S05]  /*8f80*/  BRA `(.L_x_213) ;  /* 0xffffffc800587947 */ /* 0x000fea000383ffff */
.L_x_112:
[----:B--2---:R2:W4:Y:S02]  /*8f90*/  SYNCS.PHASECHK.TRANS64.TRYWAIT P0, [R0+URZ+0x150], R2 ;  /* 0x00015002000075a7 */ /* 0x00452400080011ff */
[----:B----4-:R-:W-:Y:S05]  /*8fa0*/  @!P0 NANOSLEEP.SYNCS 0x989680 ;  /* 0x009896800000895d */ /* 0x010fea0003900000 */
[----:B------:R-:W4:Y:S02]  /*8fb0*/  @!P0 SYNCS.PHASECHK.TRANS64 P0, [R0+URZ+0x150], R2 ;  /* 0x00015002000085a7 */ /* 0x000f2400080010ff */
[----:B----4-:R-:W-:Y:S05]  /*8fc0*/  @!P0 BRA `(.L_x_112) ;  /* 0xfffffffc00f08947 */ /* 0x010fea000383ffff */
[----:B------:R-:W-:Y:S05]  /*8fd0*/  BRA `(.L_x_214) ;  /* 0xffffffcc005c7947 */ /* 0x000fea000383ffff */
.L_x_123:
[----:B-1----:R1:W2:Y:S02]  /*8fe0*/  SYNCS.PHASECHK.TRANS64.TRYWAIT P1, [R0+URZ+0x110], R4 ;  /* 0x00011004000075a7 */ /* 0x0022a400080211ff */
[----:B--2---:R-:W-:Y:S05]  /*8ff0*/  @!P1 NANOSLEEP.SYNCS 0x989680 ;  /* 0x009896800000995d */ /* 0x004fea0003900000 */
[----:B------:R-:W2:Y:S02]  /*9000*/  @!P1 SYNCS.PHASECHK.TRANS64 P1, [R0+URZ+0x110], R4 ;  /* 0x00011004000095a7 */ /* 0x000ea400080210ff */
[----:B--2---:R-:W-:Y:S05]  /*9010*/  @!P1 BRA `(.L_x_123) ;  /* 0xfffffffc00f09947 */ /* 0x004fea000383ffff */
[----:B------:R-:W-:Y:S05]  /*9020*/  BRA `(.L_x_122) ;  /* 0xffffffd800c07947 */ /* 0x000fea000383ffff */
.L_x_125:
[----:B-1----:R1:W4:Y:S02]  /*9030*/  SYNCS.PHASECHK.TRANS64.TRYWAIT P0, [R79+URZ+0x170], R3 ;  /* 0x000170034f0075a7 */ /* 0x00232400080011ff */
[----:B----4-:R-:W-:Y:S05]  /*9040*/  @!P0 NANOSLEEP.SYNCS 0x989680 ;  /* 0x009896800000895d */ /* 0x010fea0003900000 */
[----:B------:R-:W4:Y:S02]  /*9050*/  @!P0 SYNCS.PHASECHK.TRANS64 P0, [R79+URZ+0x170], R3 ;  /* 0x000170034f0085a7 */ /* 0x000f2400080010ff */
[----:B----4-:R-:W-:Y:S05]  /*9060*/  @!P0 BRA `(.L_x_125) ;  /* 0xfffffffc00f08947 */ /* 0x010fea000383ffff */
[----:B------:R-:W-:Y:S05]  /*9070*/  BRA `(.L_x_124) ;  /* 0xffffffd800f07947 */ /* 0x000fea000383ffff */
.L_x_136:
[----:B-1----:R1:W2:Y:S02]  /*9080*/  SYNCS.PHASECHK.TRANS64.TRYWAIT P0, [R3+URZ+0x110], R86 ;  /* 0x00011056030075a7 */ /* 0x0022a400080011ff */
[----:B--2---:R-:W-:Y:S05]  /*9090*/  @!P0 NANOSLEEP.SYNCS 0x989680 ;  /* 0x009896800000895d */ /* 0x004fea0003900000 */
[----:B------:R-:W2:Y:S02]  /*90a0*/  @!P0 SYNCS.PHASECHK.TRANS64 P0, [R3+URZ+0x110], R86 ;  /* 0x00011056030085a7 */ /* 0x000ea400080010ff */
[----:B--2---:R-:W-:Y:S05]  /*90b0*/  @!P0 BRA `(.L_x_136) ;  /* 0xfffffffc00f08947 */ /* 0x004fea000383ffff */
[----:B------:R-:W-:Y:S05]  /*90c0*/  BRA `(.L_x_135) ;  /* 0xffffffe400147947 */ /* 0x000fea000383ffff */
        .weak           $__internal_0_$__cuda_sm10x_tcgen05_guardrail_trap_col_being_dealloced_not_returned_by_alloc
        .type           $__internal_0_$__cuda_sm10x_tcgen05_guardrail_trap_col_being_dealloced_not_returned_by_alloc,@function
        .size           $__internal_0_$__cuda_sm10x_tcgen05_guardrail_trap_col_being_dealloced_not_returned_by_alloc,($__internal_1_$__cuda_sm10x_tcgen05_guardrail_trap_phase_invalid_during_alloc - $__internal_0_$__cuda_sm10x_tcgen05_guardrail_trap_col_being_dealloced_not_returned_by_alloc)
$__internal_0_$__cuda_sm10x_tcgen05_guardrail_trap_col_being_dealloced_not_returned_by_alloc:
[----:B------:R-:W-:Y:S05]  /*90d0*/  BPT.TRAP 0x1 ;  /* 0x000000040000795c */ /* 0x000fea0000300000 */
[----:B------:R-:W-:-:S04]  /*90e0*/  HFMA2 R3, -RZ, RZ, 0, 0 ;  /* 0x00000000ff037431 */ /* 0x000fc800000001ff */
[----:B------:R-:W-:Y:S05]  /*90f0*/  RET.REL.NODEC R2 `(_ZN7cutlass13device_kernelINS_4gemm6kernel13GemmUniversalIN4cute5tupleIJiiiiEEENS1_10collective13CollectiveMmaINS1_35MainloopSm100TmaUmmaWarpSpecializedILi17ELi2ELi4ENS5_IJNS4_1CILi2EEENSA_ILi1EEESC_EEEEENS5_IJNSA_ILi128EEENSA_ILi64EEESG_EEENS_6half_tENS5_IJlSC_lEEESI_SJ_NS4_8TiledMMAINS4_8MMA_AtomIJNS4_26SM100_MMA_F16BF16_2x1SM_SSISI_SI_fLi128ELi64ELNS4_4UMMA5MajorE0ELSO_0ELNSN_7ScaleInE0ELSP_0EEEEEENS4_6LayoutINS5_IJSC_SC_SC_EEENS5_IJNSA_ILi0EEESU_SU_EEEEENS5_IJNS4_10UnderscoreESX_SX_EEEEENS4_18SM100_TMA_2SM_LOADENS4_14ComposedLayoutINS4_7SwizzleILi3ELi4ELi3EEENS4_18smem_ptr_flag_bitsILi16EEENSS_INS5_IJNSA_ILi8EEESG_EEENS5_IJSG_SC_EEEEEEEvNS4_8identityES10_S1A_vS1B_EENS_8epilogue10collective18CollectiveEpilogueINS1D_23Sm100TmaWarpSpecializedILi3ELi2ELi16ELb1ELb0EEEJNS5_IJSG_SG_SG_EEENS5_IJNSS_ISG_SC_EENSS_INS5_IJNSA_ILi16EEESB_EEENS5_IJSC_NSA_ILi32EEEEEEEEEEESI_SJ_SI_SJ_NS1D_6fusion15FusionCallbacksIS1H_NS1Q_17LinCombPerRowBiasISI_fSI_SI_fLi8ELNS_15FloatRoundStyleE2EEES1I_S1P_JEEENS4_5SM1004TMEM4LOAD26SM100_TMEM_LOAD_32dp32b16xENS4_13SM90_TMA_LOADENS11_INS12_ILi1ELi4ELi3EEES15_NSS_INS5_IJS16_S1K_EEENS5_IJS1K_SC_EEEEEEENS4_39AutoVectorizingCopyWithAssumedAlignmentILi128EEENS4_14SM90_TMA_STOREES25_S27_S27_EEEvvEEEEvNT_6ParamsE) ;  /* 0xffffff6c02c07950 */ /* 0x000fea0003c3ffff */
        .weak           $__internal_1_$__cuda_sm10x_tcgen05_guardrail_trap_phase_invalid_during_alloc
        .type           $__internal_1_$__cuda_sm10x_tcgen05_guardrail_trap_phase_invalid_during_alloc,@function
        .size           $__internal_1_$__cuda_sm10x_tcgen05_guardrail_trap_phase_invalid_during_alloc,($__internal_2_$__cuda_sm10x_tcgen05_guardrail_trap_unallocated_columns_being_dealloced - $__internal_1_$__cuda_sm10x_tcgen05_guardrail_trap_phase_invalid_during_alloc)
$__internal_1_$__cuda_sm10x_tcgen05_guardrail_trap_phase_invalid_during_alloc:
[----:B------:R-:W-:Y:S05]  /*9100*/  BPT.TRAP 0x1 ;  /* 0x000000040000795c */ /* 0x000fea0000300000 */
[----:B------:R-:W-:-:S04]  /*9110*/  MOV R3, 0x0 ;  /* 0x0000000000037802 */ /* 0x000fc80000000f00 */
[----:B------:R-:W-:Y:S05]  /*9120*/  RET.REL.NODEC R2 `(_ZN7cutlass13device_kernelINS_4gemm6kernel13GemmUniversalIN4cute5tupleIJiiiiEEENS1_10collective13CollectiveMmaINS1_35MainloopSm100TmaUmmaWarpSpecializedILi17ELi2ELi4ENS5_IJNS4_1CILi2EEENSA_ILi1EEESC_EEEEENS5_IJNSA_ILi128EEENSA_ILi64EEESG_EEENS_6half_tENS5_IJlSC_lEEESI_SJ_NS4_8TiledMMAINS4_8MMA_AtomIJNS4_26SM100_MMA_F16BF16_2x1SM_SSISI_SI_fLi128ELi64ELNS4_4UMMA5MajorE0ELSO_0ELNSN_7ScaleInE0ELSP_0EEEEEENS4_6LayoutINS5_IJSC_SC_SC_EEENS5_IJNSA_ILi0EEESU_SU_EEEEENS5_IJNS4_10UnderscoreESX_SX_EEEEENS4_18SM100_TMA_2SM_LOADENS4_14ComposedLayoutINS4_7SwizzleILi3ELi4ELi3EEENS4_18smem_ptr_flag_bitsILi16EEENSS_INS5_IJNSA_ILi8EEESG_EEENS5_IJSG_SC_EEEEEEEvNS4_8identityES10_S1A_vS1B_EENS_8epilogue10collective18CollectiveEpilogueINS1D_23Sm100TmaWarpSpecializedILi3ELi2ELi16ELb1ELb0EEEJNS5_IJSG_SG_SG_EEENS5_IJNSS_ISG_SC_EENSS_INS5_IJNSA_ILi16EEESB_EEENS5_IJSC_NSA_ILi32EEEEEEEEEEESI_SJ_SI_SJ_NS1D_6fusion15FusionCallbacksIS1H_NS1Q_17LinCombPerRowBiasISI_fSI_SI_fLi8ELNS_15FloatRoundStyleE2EEES1I_S1P_JEEENS4_5SM1004TMEM4LOAD26SM100_TMEM_LOAD_32dp32b16xENS4_13SM90_TMA_LOADENS11_INS12_ILi1ELi4ELi3EEES15_NSS_INS5_IJS16_S1K_EEENS5_IJS1K_SC_EEEEEEENS4_39AutoVectorizingCopyWithAssumedAlignmentILi128EEENS4_14SM90_TMA_STOREES25_S27_S27_EEEvvEEEEvNT_6ParamsE) ;  /* 0xffffff6c02b47950 */ /* 0x000fea0003c3ffff */
        .weak           $__internal_2_$__cuda_sm10x_tcgen05_guardrail_trap_unallocated_columns_being_dealloced
        .type           $__internal_2_$__cuda_sm10x_tcgen05_guardrail_trap_unallocated_columns_being_dealloced,@function
        .size           $__internal_2_$__cuda_sm10x_tcgen05_guardrail_trap_unallocated_columns_being_dealloced,(.L_x_216 - $__internal_2_$__cuda_sm10x_tcgen05_guardrail_trap_unallocated_columns_being_dealloced)
$__internal_2_$__cuda_sm10x_tcgen05_guardrail_trap_unallocated_columns_being_dealloced:
[----:B------:R-:W-:Y:S05]  /*9130*/  BPT.TRAP 0x1 ;  /* 0x000000040000795c */ /* 0x000fea0000300000 */
[----:B------:R-:W-:-:S04]  /*9140*/  HFMA2 R3, -RZ, RZ, 0, 0 ;  /* 0x00000000ff037431 */ /* 0x000fc800000001ff */
[----:B------:R-:W-:Y:S05]  /*9150*/  RET.REL.NODEC R2 `(_ZN7cutlass13device_kernelINS_4gemm6kernel13GemmUniversalIN4cute5tupleIJiiiiEEENS1_10collective13CollectiveMmaINS1_35MainloopSm100TmaUmmaWarpSpecializedILi17ELi2ELi4ENS5_IJNS4_1CILi2EEENSA_ILi1EEESC_EEEEENS5_IJNSA_ILi128EEENSA_ILi64EEESG_EEENS_6half_tENS5_IJlSC_lEEESI_SJ_NS4_8TiledMMAINS4_8MMA_AtomIJNS4_26SM100_MMA_F16BF16_2x1SM_SSISI_SI_fLi128ELi64ELNS4_4UMMA5MajorE0ELSO_0ELNSN_7ScaleInE0ELSP_0EEEEEENS4_6LayoutINS5_IJSC_SC_SC_EEENS5_IJNSA_ILi0EEESU_SU_EEEEENS5_IJNS4_10UnderscoreESX_SX_EEEEENS4_18SM100_TMA_2SM_LOADENS4_14ComposedLayoutINS4_7SwizzleILi3ELi4ELi3EEENS4_18smem_ptr_flag_bitsILi16EEENSS_INS5_IJNSA_ILi8EEESG_EEENS5_IJSG_SC_EEEEEEEvNS4_8identityES10_S1A_vS1B_EENS_8epilogue10collective18CollectiveEpilogueINS1D_23Sm100TmaWarpSpecializedILi3ELi2ELi16ELb1ELb0EEEJNS5_IJSG_SG_SG_EEENS5_IJNSS_ISG_SC_EENSS_INS5_IJNSA_ILi16EEESB_EEENS5_IJSC_NSA_ILi32EEEEEEEEEEESI_SJ_SI_SJ_NS1D_6fusion15FusionCallbacksIS1H_NS1Q_17LinCombPerRowBiasISI_fSI_SI_fLi8ELNS_15FloatRoundStyleE2EEES1I_S1P_JEEENS4_5SM1004TMEM4LOAD26SM100_TMEM_LOAD_32dp32b16xENS4_13SM90_TMA_LOADENS11_INS12_ILi1ELi4ELi3EEES15_NSS_INS5_IJS16_S1K_EEENS5_IJS1K_SC_EEEEEEENS4_39AutoVectorizingCopyWithAssumedAlignmentILi128EEENS4_14SM90_TMA_STOREES25_S27_S27_EEEvvEEEEvNT_6ParamsE) ;  /* 0xffffff6c02a87950 */ /* 0x000fea0003c3ffff */
.L_x_215:
[----:B------:R-:W-:-:S00]  /*9160*/  BRA `(.L_x_215) ;  /* 0xfffffffc00fc7947 */ /* 0x000fc0000383ffff */
[----:B------:R-:W-:-:S00]  /*9170*/  NOP ;  /* 0x0000000000007918 */ /* 0x000fc00000000000 */
        /* <DEDUP_REMOVED lines=8> */
.L_x_216:


//--------------------- .nv.global.init           --------------------------
	.section	.nv.global.init,"aw",@progbits
.nv.global.init:
	.type		$str$27,@object
	.size		$str$27,($str$28 - $str$27)
$str$27:
        /*0000*/ 	.byte	0x28, 0x61, 0x64, 0x64, 0x72, 0x65, 0x73, 0x73, 0x20, 0x26, 0x20, 0x6d, 0x61, 0x73, 0x6b, 0x29
        /*0010*/ 	.byte	0x20, 0x3d, 0x3d, 0x20, 0x30, 0x00
	.type		$str$28,@object
	.size		$str$28,($str$26 - $str$28)
$str$28:
        /*0016*/ 	.byte	0x2f, 0x74, 0x6d, 0x70, 0x2f, 0x63, 0x75, 0x74, 0x6c, 0x61, 0x73, 0x73, 0x5f, 0x73, 0x77, 0x65
        /*0026*/ 	.byte	0x65, 0x70, 0x5f, 0x73, 0x72, 0x63, 0x2f, 0x69, 0x6e, 0x63, 0x6c, 0x75, 0x64, 0x65, 0x2f, 0x63
        /*0036*/ 	.byte	0x75, 0x74, 0x65, 0x2f, 0x70, 0x6f, 0x69, 0x6e, 0x74, 0x65, 0x72, 0x5f, 0x66, 0x6c, 0x61, 0x67
        /*0046*/ 	.byte	0x67, 0x65, 0x64, 0x2e, 0x68, 0x70, 0x70, 0x00
	.type		$str$26,@object
	.size		$str$26,($str$25 - $str$26)
$str$26:
        /*004e*/ 	.byte	0x2f, 0x74, 0x6d, 0x70, 0x2f, 0x63, 0x75, 0x74, 0x6c, 0x61, 0x73, 0x73, 0x5f, 0x73, 0x77, 0x65
        /*005e*/ 	.byte	0x65, 0x70, 0x5f, 0x73, 0x72, 0x63, 0x2f, 0x69, 0x6e, 0x63, 0x6c, 0x75, 0x64, 0x65, 0x2f, 0x63
        /*006e*/ 	.byte	0x75, 0x74, 0x65, 0x2f, 0x61, 0x74, 0x6f, 0x6d, 0x2f, 0x63, 0x6f, 0x70, 0x79, 0x5f, 0x74, 0x72
        /*007e*/ 	.byte	0x61, 0x69, 0x74, 0x73, 0x5f, 0x73, 0x6d, 0x31, 0x30, 0x30, 0x2e, 0x68, 0x70, 0x70, 0x00
	.type		$str$25,@object
	.size		$str$25,(__unnamed_1 - $str$25)
$str$25:
        /*008d*/ 	.byte	0x28, 0x28, 0x75, 0x69, 0x6e, 0x74, 0x33, 0x32, 0x5f, 0x74, 0x28, 0x74, 0x68, 0x72, 0x65, 0x61
        /*009d*/ 	.byte	0x64, 0x49, 0x64, 0x78, 0x2e, 0x78, 0x29, 0x20, 0x2f, 0x20, 0x33, 0x32, 0x29, 0x20, 0x25, 0x20
        /*00ad*/ 	.byte	0x34, 0x29, 0x20, 0x3d, 0x3d, 0x20, 0x28, 0x28, 0x28, 0x74, 0x6d, 0x65, 0x6d, 0x5f, 0x61, 0x64
        /*00bd*/ 	.byte	0x64, 0x72, 0x20, 0x3e, 0x3e, 0x20, 0x31, 0x36, 0x29, 0x20, 0x2f, 0x20, 0x33, 0x32, 0x29, 0x20
        /*00cd*/ 	.byte	0x25, 0x20, 0x34, 0x29, 0x00
	.type		__unnamed_1,@object
	.size		__unnamed_1,(__unnamed_2 - __unnamed_1)
__unnamed_1:
        /*00d2*/ 	.byte	0x61, 0x75, 0x74, 0x6f, 0x20, 0x63, 0x75, 0x74, 0x65, 0x3a, 0x3a, 0x61, 0x73, 0x5f, 0x70, 0x6f
        /* <DEDUP_REMOVED lines=24> */
        /*0262*/ 	.byte	0x34, 0x38, 0x3e, 0x3e, 0x3e, 0x3e, 0x5d, 0x00
	.type		__unnamed_2,@object
	.size		__unnamed_2,(.L_2 - __unnamed_2)
__unnamed_2:
        /* <DEDUP_REMOVED lines=40> */
        /*04ea*/ 	.byte	0x3a, 0x3a, 0x43, 0x3c, 0x30, 0x3e, 0x3e, 0x3e, 0x3e, 0x5d, 0x00
.L_2:


//--------------------- .nv.shared._ZN7cutlass13device_kernelINS_4gemm6kernel13GemmUniversalIN4cute5tupleIJiiiiEEENS1_10collective13CollectiveMmaINS1_35MainloopSm100TmaUmmaWarpSpecializedILi17ELi2ELi4ENS5_IJNS4_1CILi2EEENSA_ILi1EEESC_EEEEENS5_IJNSA_ILi128EEENSA_ILi64EEESG_EEENS_6half_tENS5_IJlSC_lEEESI_SJ_NS4_8TiledMMAINS4_8MMA_AtomIJNS4_26SM100_MMA_F16BF16_2x1SM_SSISI_SI_fLi128ELi64ELNS4_4UMMA5MajorE0ELSO_0ELNSN_7ScaleInE0ELSP_0EEEEEENS4_6LayoutINS5_IJSC_SC_SC_EEENS5_IJNSA_ILi0EEESU_SU_EEEEENS5_IJNS4_10UnderscoreESX_SX_EEEEENS4_18SM100_TMA_2SM_LOADENS4_14ComposedLayoutINS4_7SwizzleILi3ELi4ELi3EEENS4_18smem_ptr_flag_bitsILi16EEENSS_INS5_IJNSA_ILi8EEESG_EEENS5_IJSG_SC_EEEEEEEvNS4_8identityES10_S1A_vS1B_EENS_8epilogue10collective18CollectiveEpilogueINS1D_23Sm100TmaWarpSpecializedILi3ELi2ELi16ELb1ELb0EEEJNS5_IJSG_SG_SG_EEENS5_IJNSS_ISG_SC_EENSS_INS5_IJNSA_ILi16EEESB_EEENS5_IJSC_NSA_ILi32EEEEEEEEEEESI_SJ_SI_SJ_NS1D_6fusion15FusionCallbacksIS1H_NS1Q_17LinCombPerRowBiasISI_fSI_SI_fLi8ELNS_15FloatRoundStyleE2EEES1I_S1P_JEEENS4_5SM1004TMEM4LOAD26SM100_TMEM_LOAD_32dp32b16xENS4_13SM90_TMA_LOADENS11_INS12_ILi1ELi4ELi3EEES15_NSS_INS5_IJS16_S1K_EEENS5_IJS1K_SC_EEEEEEENS4_39AutoVectorizingCopyWithAssumedAlignmentILi128EEENS4_14SM90_TMA_STOREES25_S27_S27_EEEvvEEEEvNT_6ParamsE --------------------------
	.section	.nv.shared._ZN7cutlass13device_kernelINS_4gemm6kernel13GemmUniversalIN4cute5tupleIJiiiiEEENS1_10collective13CollectiveMmaINS1_35MainloopSm100TmaUmmaWarpSpecializedILi17ELi2ELi4ENS5_IJNS4_1CILi2EEENSA_ILi1EEESC_EEEEENS5_IJNSA_ILi128EEENSA_ILi64EEESG_EEENS_6half_tENS5_IJlSC_lEEESI_SJ_NS4_8TiledMMAINS4_8MMA_AtomIJNS4_26SM100_MMA_F16BF16_2x1SM_SSISI_SI_fLi128ELi64ELNS4_4UMMA5MajorE0ELSO_0ELNSN_7ScaleInE0ELSP_0EEEEEENS4_6LayoutINS5_IJSC_SC_SC_EEENS5_IJNSA_ILi0EEESU_SU_EEEEENS5_IJNS4_10UnderscoreESX_SX_EEEEENS4_18SM100_TMA_2SM_LOADENS4_14ComposedLayoutINS4_7SwizzleILi3ELi4ELi3EEENS4_18smem_ptr_flag_bitsILi16EEENSS_INS5_IJNSA_ILi8EEESG_EEENS5_IJSG_SC_EEEEEEEvNS4_8identityES10_S1A_vS1B_EENS_8epilogue10collective18CollectiveEpilogueINS1D_23Sm100TmaWarpSpecializedILi3ELi2ELi16ELb1ELb0EEEJNS5_IJSG_SG_SG_EEENS5_IJNSS_ISG_SC_EENSS_INS5_IJNSA_ILi16EEESB_EEENS5_IJSC_NSA_ILi32EEEEEEEEEEESI_SJ_SI_SJ_NS1D_6fusion15FusionCallbacksIS1H_NS1Q_17LinCombPerRowBiasISI_fSI_SI_fLi8ELNS_15FloatRoundStyleE2EEES1I_S1P_JEEENS4_5SM1004TMEM4LOAD26SM100_TMEM_LOAD_32dp32b16xENS4_13SM90_TMA_LOADENS11_INS12_ILi1ELi4ELi3EEES15_NSS_INS5_IJS16_S1K_EEENS5_IJS1K_SC_EEEEEEENS4_39AutoVectorizingCopyWithAssumedAlignmentILi128EEENS4_14SM90_TMA_STOREES25_S27_S27_EEEvvEEEEvNT_6ParamsE,"aw",@nobits
	.sectionflags	@""
	.align	16
	.zero		1024


//--------------------- .nv.shared.reserved.0     --------------------------
	.section	.nv.shared.reserved.0,"aw",@nobits
	.weak		__nv_reservedSMEM_offset_0_alias
	.size		__nv_reservedSMEM_offset_0_alias, 0, 64
	.other		__nv_reservedSMEM_offset_0_alias,@"STO_CUDA_RESERVED_SHARED STV_DEFAULT"
__nv_reservedSMEM_offset_0_alias:
	.zero		0
.nv.shared.reserved.0:
	.zero		64
	.weak		__nv_reservedSMEM_tcgen05_partition
	.type		__nv_reservedSMEM_tcgen05_partition,@object
	.size		__nv_reservedSMEM_tcgen05_partition,(.L_0 - __nv_reservedSMEM_tcgen05_partition)
__nv_reservedSMEM_tcgen05_partition:
	.zero		32
.L_0:


//--------------------- .nv.global                --------------------------
	.section	.nv.global,"aw",@nobits
.nv.global:
	.type		_ZN39_INTERNAL_bbbabf9f_4_k_cu_b87d5a98_28014cute1_E,@object
	.size		_ZN39_INTERNAL_bbbabf9f_4_k_cu_b87d5a98_28014cute1_E,(_ZN39_INTERNAL_bbbabf9f_4_k_cu_b87d5a98_28014cuda3std3__45__cpo6cbeginE - _ZN39_INTERNAL_bbbabf9f_4_k_cu_b87d5a98_28014cute1_E)
_ZN39_INTERNAL_bbbabf9f_4_k_cu_b87d5a98_28014cute1_E:
	.zero		1
	.type		_ZN39_INTERNAL_bbbabf9f_4_k_cu_b87d5a98_28014cuda3std3__45__cpo6cbeginE,@object
	.size		_ZN39_INTERNAL_bbbabf9f_4_k_cu_b87d5a98_28014cuda3std3__45__cpo6cbeginE,(_ZN39_INTERNAL_bbbabf9f_4_k_cu_b87d5a98_28014cuda3std3__48in_placeE - _ZN39_INTERNAL_bbbabf9f_4_k_cu_b87d5a98_28014cuda3std3__45__cpo6cbeginE)
_ZN39_INTERNAL_bbbabf9f_4_k_cu_b87d5a98_28014cuda3std3__45__cpo6cbeginE:
	.zero		1
	.type		_ZN39_INTERNAL_bbbabf9f_4_k_cu_b87d5a98_28014cuda3std3__48in_placeE,@object
	.size		_ZN39_INTERNAL_bbbabf9f_4_k_cu_b87d5a98_28014cuda3std3__48in_placeE,(_ZN39_INTERNAL_bbbabf9f_4_k_cu_b87d5a98_28014cuda3std6ranges3__45__cpo9iter_moveE - _ZN39_INTERNAL_bbbabf9f_4_k_cu_b87d5a98_28014cuda3std3__48in_placeE)
_ZN39_INTERNAL_bbbabf9f_4_k_cu_b87d5a98_28014cuda3std3__48in_placeE:
	.zero		1
	.type		_ZN39_INTERNAL_bbbabf9f_4_k_cu_b87d5a98_28014cuda3std6ranges3__45__cpo9iter_moveE,@object
	.size		_ZN39_INTERNAL_bbbabf9f_4_k_cu_b87d5a98_28014cuda3std6ranges3__45__cpo9iter_moveE,(_ZN39_INTERNAL_bbbabf9f_4_k_cu_b87d5a98_28014cuda3std3__45__cpo5beginE - _ZN39_INTERNAL_bbbabf9f_4_k_cu_b87d5a98_28014cuda3std6ranges3__45__cpo9iter_moveE)
_ZN39_INTERNAL_bbbabf9f_4_k_cu_b87d5a98_28014cuda3std6ranges3__45__cpo9iter_moveE:
	.zero		1
	.type		_ZN39_INTERNAL_bbbabf9f_4_k_cu_b87d5a98_28014cuda3std3__45__cpo5beginE,@object
	.size		_ZN39_INTERNAL_bbbabf9f_4_k_cu_b87d5a98_28014cuda3std3__45__cpo5beginE,(_ZN39_INTERNAL_bbbabf9f_4_k_cu_b87d5a98_28014cuda3std3__441_GLOBAL__N__bbbabf9f_4_k_cu_b87d5a98_28016ignoreE - _ZN39_INTERNAL_bbbabf9f_4_k_cu_b87d5a98_28014cuda3std3__45__cpo5beginE)
_ZN39_INTERNAL_bbbabf9f_4_k_cu_b87d5a98_28014cuda3std3__45__cpo5beginE:
	.zero		1
	.type		_ZN39_INTERNAL_bbbabf9f_4_k_cu_b87d5a98_28014cuda3std3__441_GLOBAL__N__bbbabf9f_4_k_cu_b87d5a98_28016ignoreE,@object
	.size		_ZN39_INTERNAL_bbbabf9f_4_k_cu_b87d5a98_28014cuda3std3__441_GLOBAL__N__bbbabf9f_4_k_cu_b87d5a98_28016ignoreE,(_ZN39_INTERNAL_bbbabf9f_4_k_cu_b87d5a98_28014cute7productE - _ZN39_INTERNAL_bbbabf9f_4_k_cu_b87d5a98_28014cuda3std3__441_GLOBAL__N__bbbabf9f_4_k_cu_b87d5a98_28016ignoreE)
_ZN39_INTERNAL_bbbabf9f_4_k_cu_b87d5a98_28014cuda3std3__441_GLOBAL__N__bbbabf9f_4_k_cu_b87d5a98_28016ignoreE:
	.zero		1
	.type		_ZN39_INTERNAL_bbbabf9f_4_k_cu_b87d5a98_28014cute7productE,@object
	.size		_ZN39_INTERNAL_bbbabf9f_4_k_cu_b87d5a98_28014cute7productE,(_ZN39_INTERNAL_bbbabf9f_4_k_cu_b87d5a98_28014cuda3std3__45__cpo3endE - _ZN39_INTERNAL_bbbabf9f_4_k_cu_b87d5a98_28014cute7productE)
_ZN39_INTERNAL_bbbabf9f_4_k_cu_b87d5a98_28014cute7productE:
	.zero		1
	.type		_ZN39_INTERNAL_bbbabf9f_4_k_cu_b87d5a98_28014cuda3std3__45__cpo3endE,@object
	.size		_ZN39_INTERNAL_bbbabf9f_4_k_cu_b87d5a98_28014cuda3std3__45__cpo3endE,(_ZN39_INTERNAL_bbbabf9f_4_k_cu_b87d5a98_28014cuda3std3__419piecewise_constructE - _ZN39_INTERNAL_bbbabf9f_4_k_cu_b87d5a98_28014cuda3std3__45__cpo3endE)
_ZN39_INTERNAL_bbbabf9f_4_k_cu_b87d5a98_28014cuda3std3__45__cpo3endE:
	.zero		1
	.type		_ZN39_INTERNAL_bbbabf9f_4_k_cu_b87d5a98_28014cuda3std3__419piecewise_constructE,@object
	.size		_ZN39_INTERNAL_bbbabf9f_4_k_cu_b87d5a98_28014cuda3std3__419piecewise_constructE,(_ZN39_INTERNAL_bbbabf9f_4_k_cu_b87d5a98_28014cuda3std3__45__cpo4cendE - _ZN39_INTERNAL_bbbabf9f_4_k_cu_b87d5a98_28014cuda3std3__419piecewise_constructE)
_ZN39_INTERNAL_bbbabf9f_4_k_cu_b87d5a98_28014cuda3std3__419piecewise_constructE:
	.zero		1
	.type		_ZN39_INTERNAL_bbbabf9f_4_k_cu_b87d5a98_28014cuda3std3__45__cpo4cendE,@object
	.size		_ZN39_INTERNAL_bbbabf9f_4_k_cu_b87d5a98_28014cuda3std3__45__cpo4cendE,(_ZN39_INTERNAL_bbbabf9f_4_k_cu_b87d5a98_28014cuda3std6ranges3__45__cpo4swapE - _ZN39_INTERNAL_bbbabf9f_4_k_cu_b87d5a98_28014cuda3std3__45__cpo4cendE)
_ZN39_INTERNAL_bbbabf9f_4_k_cu_b87d5a98_28014cuda3std3__45__cpo4cendE:
	.zero		1
	.type		_ZN39_INTERNAL_bbbabf9f_4_k_cu_b87d5a98_28014cuda3std6ranges3__45__cpo4swapE,@object
	.size		_ZN39_INTERNAL_bbbabf9f_4_k_cu_b87d5a98_28014cuda3std6ranges3__45__cpo4swapE,(.L_10 - _ZN39_INTERNAL_bbbabf9f_4_k_cu_b87d5a98_28014cuda3std6ranges3__45__cpo4swapE)
_ZN39_INTERNAL_bbbabf9f_4_k_cu_b87d5a98_28014cuda3std6ranges3__45__cpo4swapE:
	.zero		1
.L_10:


//--------------------- .nv.constant0._ZN7cutlass13device_kernelINS_4gemm6kernel13GemmUniversalIN4cute5tupleIJiiiiEEENS1_10collective13CollectiveMmaINS1_35MainloopSm100TmaUmmaWarpSpecializedILi17ELi2ELi4ENS5_IJNS4_1CILi2EEENSA_ILi1EEESC_EEEEENS5_IJNSA_ILi128EEENSA_ILi64EEESG_EEENS_6half_tENS5_IJlSC_lEEESI_SJ_NS4_8TiledMMAINS4_8MMA_AtomIJNS4_26SM100_MMA_F16BF16_2x1SM_SSISI_SI_fLi128ELi64ELNS4_4UMMA5MajorE0ELSO_0ELNSN_7ScaleInE0ELSP_0EEEEEENS4_6LayoutINS5_IJSC_SC_SC_EEENS5_IJNSA_ILi0EEESU_SU_EEEEENS5_IJNS4_10UnderscoreESX_SX_EEEEENS4_18SM100_TMA_2SM_LOADENS4_14ComposedLayoutINS4_7SwizzleILi3ELi4ELi3EEENS4_18smem_ptr_flag_bitsILi16EEENSS_INS5_IJNSA_ILi8EEESG_EEENS5_IJSG_SC_EEEEEEEvNS4_8identityES10_S1A_vS1B_EENS_8epilogue10collective18CollectiveEpilogueINS1D_23Sm100TmaWarpSpecializedILi3ELi2ELi16ELb1ELb0EEEJNS5_IJSG_SG_SG_EEENS5_IJNSS_ISG_SC_EENSS_INS5_IJNSA_ILi16EEESB_EEENS5_IJSC_NSA_ILi32EEEEEEEEEEESI_SJ_SI_SJ_NS1D_6fusion15FusionCallbacksIS1H_NS1Q_17LinCombPerRowBiasISI_fSI_SI_fLi8ELNS_15FloatRoundStyleE2EEES1I_S1P_JEEENS4_5SM1004TMEM4LOAD26SM100_TMEM_LOAD_32dp32b16xENS4_13SM90_TMA_LOADENS11_INS12_ILi1ELi4ELi3EEES15_NSS_INS5_IJS16_S1K_EEENS5_IJS1K_SC_EEEEEEENS4_39AutoVectorizingCopyWithAssumedAlignmentILi128EEENS4_14SM90_TMA_STOREES25_S27_S27_EEEvvEEEEvNT_6ParamsE --------------------------
	.section	.nv.constant0._ZN7cutlass13device_kernelINS_4gemm6kernel13GemmUniversalIN4cute5tupleIJiiiiEEENS1_10collective13CollectiveMmaINS1_35MainloopSm100TmaUmmaWarpSpecializedILi17ELi2ELi4ENS5_IJNS4_1CILi2EEENSA_ILi1EEESC_EEEEENS5_IJNSA_ILi128EEENSA_ILi64EEESG_EEENS_6half_tENS5_IJlSC_lEEESI_SJ_NS4_8TiledMMAINS4_8MMA_AtomIJNS4_26SM100_MMA_F16BF16_2x1SM_SSISI_SI_fLi128ELi64ELNS4_4UMMA5MajorE0ELSO_0ELNSN_7ScaleInE0ELSP_0EEEEEENS4_6LayoutINS5_IJSC_SC_SC_EEENS5_IJNSA_ILi0EEESU_SU_EEEEENS5_IJNS4_10UnderscoreESX_SX_EEEEENS4_18SM100_TMA_2SM_LOADENS4_14ComposedLayoutINS4_7SwizzleILi3ELi4ELi3EEENS4_18smem_ptr_flag_bitsILi16EEENSS_INS5_IJNSA_ILi8EEESG_EEENS5_IJSG_SC_EEEEEEEvNS4_8identityES10_S1A_vS1B_EENS_8epilogue10collective18CollectiveEpilogueINS1D_23Sm100TmaWarpSpecializedILi3ELi2ELi16ELb1ELb0EEEJNS5_IJSG_SG_SG_EEENS5_IJNSS_ISG_SC_EENSS_INS5_IJNSA_ILi16EEESB_EEENS5_IJSC_NSA_ILi32EEEEEEEEEEESI_SJ_SI_SJ_NS1D_6fusion15FusionCallbacksIS1H_NS1Q_17LinCombPerRowBiasISI_fSI_SI_fLi8ELNS_15FloatRoundStyleE2EEES1I_S1P_JEEENS4_5SM1004TMEM4LOAD26SM100_TMEM_LOAD_32dp32b16xENS4_13SM90_TMA_LOADENS11_INS12_ILi1ELi4ELi3EEES15_NSS_INS5_IJS16_S1K_EEENS5_IJS1K_SC_EEEEEEENS4_39AutoVectorizingCopyWithAssumedAlignmentILi128EEENS4_14SM90_TMA_STOREES25_S27_S27_EEEvvEEEEvNT_6ParamsE,"a",@progbits
	.sectionflags	@""
	.align	4
.nv.constant0._ZN7cutlass13device_kernelINS_4gemm6kernel13GemmUniversalIN4cute5tupleIJiiiiEEENS1_10collective13CollectiveMmaINS1_35MainloopSm100TmaUmmaWarpSpecializedILi17ELi2ELi4ENS5_IJNS4_1CILi2EEENSA_ILi1EEESC_EEEEENS5_IJNSA_ILi128EEENSA_ILi64EEESG_EEENS_6half_tENS5_IJlSC_lEEESI_SJ_NS4_8TiledMMAINS4_8MMA_AtomIJNS4_26SM100_MMA_F16BF16_2x1SM_SSISI_SI_fLi128ELi64ELNS4_4UMMA5MajorE0ELSO_0ELNSN_7ScaleInE0ELSP_0EEEEEENS4_6LayoutINS5_IJSC_SC_SC_EEENS5_IJNSA_ILi0EEESU_SU_EEEEENS5_IJNS4_10UnderscoreESX_SX_EEEEENS4_18SM100_TMA_2SM_LOADENS4_14ComposedLayoutINS4_7SwizzleILi3ELi4ELi3EEENS4_18smem_ptr_flag_bitsILi16EEENSS_INS5_IJNSA_ILi8EEESG_EEENS5_IJSG_SC_EEEEEEEvNS4_8identityES10_S1A_vS1B_EENS_8epilogue10collective18CollectiveEpilogueINS1D_23Sm100TmaWarpSpecializedILi3ELi2ELi16ELb1ELb0EEEJNS5_IJSG_SG_SG_EEENS5_IJNSS_ISG_SC_EENSS_INS5_IJNSA_ILi16EEESB_EEENS5_IJSC_NSA_ILi32EEEEEEEEEEESI_SJ_SI_SJ_NS1D_6fusion15FusionCallbacksIS1H_NS1Q_17LinCombPerRowBiasISI_fSI_SI_fLi8ELNS_15FloatRoundStyleE2EEES1I_S1P_JEEENS4_5SM1004TMEM4LOAD26SM100_TMEM_LOAD_32dp32b16xENS4_13SM90_TMA_LOADENS11_INS12_ILi1ELi4ELi3EEES15_NSS_INS5_IJS16_S1K_EEENS5_IJS1K_SC_EEEEEEENS4_39AutoVectorizingCopyWithAssumedAlignmentILi128EEENS4_14SM90_TMA_STOREES25_S27_S27_EEEvvEEEEvNT_6ParamsE:
	.zero		2944


//--------------------- SYMBOLS --------------------------

	.type		.nv.reservedSmem.offset0,@object
	.size		.nv.reservedSmem.offset0,0x4
	.type		.nv.reservedSmem.cap,@object
	.size		.nv.reservedSmem.cap,0x4
	.type		__assertfail,@function
